//
// Generated by NVIDIA NVVM Compiler
//
// Compiler Build ID: CL-36424714
// Cuda compilation tools, release 13.0, V13.0.88
// Based on NVVM 20.0.0
//

.version 9.0
.target sm_100
.address_size 64

	// .globl	_Z9matrixMulIf6float4EvPKT_S3_PS1_iiiS1_S1_
.extern .func  (.param .b32 func_retval0) vprintf
(
	.param .b64 vprintf_param_0,
	.param .b64 vprintf_param_1
)
;
// _ZZ9matrixMulIf6float4EvPKT_S3_PS1_iiiS1_S1_E4subA has been demoted
// _ZZ9matrixMulIf6float4EvPKT_S3_PS1_iiiS1_S1_E4subB has been demoted
// _ZZ9matrixMulId7double4EvPKT_S3_PS1_iiiS1_S1_E4subA has been demoted
// _ZZ9matrixMulId7double4EvPKT_S3_PS1_iiiS1_S1_E4subB has been demoted
.global .align 1 .b8 $str[82] = {98, 108, 111, 99, 107, 58, 32, 40, 37, 100, 44, 37, 100, 41, 44, 32, 116, 104, 114, 101, 97, 100, 58, 32, 40, 37, 100, 44, 37, 100, 41, 44, 32, 115, 104, 105, 102, 116, 65, 58, 32, 37, 100, 44, 32, 115, 104, 105, 102, 116, 66, 58, 32, 37, 100, 44, 32, 115, 104, 105, 102, 116, 67, 58, 32, 37, 100, 44, 32, 98, 97, 115, 101, 73, 100, 120, 58, 32, 37, 100, 10};

.visible .entry _Z9matrixMulIf6float4EvPKT_S3_PS1_iiiS1_S1_(
	.param .u64 .ptr .align 1 _Z9matrixMulIf6float4EvPKT_S3_PS1_iiiS1_S1__param_0,
	.param .u64 .ptr .align 1 _Z9matrixMulIf6float4EvPKT_S3_PS1_iiiS1_S1__param_1,
	.param .u64 .ptr .align 1 _Z9matrixMulIf6float4EvPKT_S3_PS1_iiiS1_S1__param_2,
	.param .u32 _Z9matrixMulIf6float4EvPKT_S3_PS1_iiiS1_S1__param_3,
	.param .u32 _Z9matrixMulIf6float4EvPKT_S3_PS1_iiiS1_S1__param_4,
	.param .u32 _Z9matrixMulIf6float4EvPKT_S3_PS1_iiiS1_S1__param_5,
	.param .f32 _Z9matrixMulIf6float4EvPKT_S3_PS1_iiiS1_S1__param_6,
	.param .f32 _Z9matrixMulIf6float4EvPKT_S3_PS1_iiiS1_S1__param_7
)
{
	.local .align 16 .b8 	__local_depot0[32];
	.reg .b64 	%SP;
	.reg .b64 	%SPL;
	.reg .pred 	%p<3>;
	.reg .b32 	%r<54>;
	.reg .b32 	%f<1103>;
	.reg .b64 	%rd<45>;
	// demoted variable
	.shared .align 4 .b8 _ZZ9matrixMulIf6float4EvPKT_S3_PS1_iiiS1_S1_E4subA[4096];
	// demoted variable
	.shared .align 4 .b8 _ZZ9matrixMulIf6float4EvPKT_S3_PS1_iiiS1_S1_E4subB[4096];
	mov.u64 	%SPL, __local_depot0;
	cvta.local.u64 	%SP, %SPL;
	ld.param.u64 	%rd7, [_Z9matrixMulIf6float4EvPKT_S3_PS1_iiiS1_S1__param_0];
	ld.param.u64 	%rd8, [_Z9matrixMulIf6float4EvPKT_S3_PS1_iiiS1_S1__param_1];
	ld.param.u64 	%rd9, [_Z9matrixMulIf6float4EvPKT_S3_PS1_iiiS1_S1__param_2];
	ld.param.u32 	%r14, [_Z9matrixMulIf6float4EvPKT_S3_PS1_iiiS1_S1__param_4];
	ld.param.u32 	%r15, [_Z9matrixMulIf6float4EvPKT_S3_PS1_iiiS1_S1__param_5];
	cvta.to.global.u64 	%rd10, %rd8;
	cvta.to.global.u64 	%rd11, %rd9;
	add.u64 	%rd12, %SP, 0;
	add.u64 	%rd13, %SPL, 0;
	mov.u32 	%r16, %ctaid.x;
	mov.u32 	%r17, %ntid.x;
	mul.lo.s32 	%r18, %r16, %r17;
	cvt.u64.u32 	%rd14, %r18;
	mul.wide.u32 	%rd15, %r18, 8;
	mov.u32 	%r19, %ctaid.y;
	mov.u32 	%r20, %ntid.y;
	mul.lo.s32 	%r21, %r20, %r19;
	shl.b32 	%r22, %r21, 3;
	mul.lo.s32 	%r1, %r15, %r22;
	cvt.u32.u64 	%r23, %rd15;
	mov.u32 	%r24, %tid.x;
	shl.b32 	%r2, %r24, 3;
	add.s32 	%r25, %r22, %r2;
	cvt.u64.u32 	%rd16, %r25;
	cvt.u64.u32 	%rd17, %r14;
	mov.u32 	%r26, %tid.y;
	shl.b32 	%r3, %r26, 3;
	cvt.u32.u64 	%r27, %rd16;
	cvt.u32.u64 	%r28, %rd17;
	mad.lo.s32 	%r29, %r28, %r27, %r23;
	add.s32 	%r30, %r3, %r29;
	mad.lo.s32 	%r4, %r26, %r20, %r24;
	st.local.v4.u32 	[%rd13], {%r16, %r19, %r24, %r26};
	st.local.v4.u32 	[%rd13+16], {%r1, %r23, %r30, %r4};
	mov.u64 	%rd18, $str;
	cvta.global.u64 	%rd19, %rd18;
	{ // callseq 0, 0
	.param .b64 param0;
	st.param.b64 	[param0], %rd19;
	.param .b64 param1;
	st.param.b64 	[param1], %rd12;
	.param .b32 retval0;
	call.uni (retval0), 
	vprintf, 
	(
	param0, 
	param1
	);
	ld.param.b32 	%r31, [retval0];
	} // callseq 0
	shl.b64 	%rd20, %rd14, 35;
	shr.s64 	%rd21, %rd20, 30;
	add.s64 	%rd1, %rd10, %rd21;
	mul.wide.s32 	%rd22, %r30, 4;
	add.s64 	%rd2, %rd11, %rd22;
	setp.lt.s32 	%p1, %r15, 1;
	mov.f32 	%f1039, 0f00000000;
	mov.f32 	%f1040, %f1039;
	mov.f32 	%f1041, %f1039;
	mov.f32 	%f1042, %f1039;
	mov.f32 	%f1043, %f1039;
	mov.f32 	%f1044, %f1039;
	mov.f32 	%f1045, %f1039;
	mov.f32 	%f1046, %f1039;
	mov.f32 	%f1047, %f1039;
	mov.f32 	%f1048, %f1039;
	mov.f32 	%f1049, %f1039;
	mov.f32 	%f1050, %f1039;
	mov.f32 	%f1051, %f1039;
	mov.f32 	%f1052, %f1039;
	mov.f32 	%f1053, %f1039;
	mov.f32 	%f1054, %f1039;
	mov.f32 	%f1055, %f1039;
	mov.f32 	%f1056, %f1039;
	mov.f32 	%f1057, %f1039;
	mov.f32 	%f1058, %f1039;
	mov.f32 	%f1059, %f1039;
	mov.f32 	%f1060, %f1039;
	mov.f32 	%f1061, %f1039;
	mov.f32 	%f1062, %f1039;
	mov.f32 	%f1063, %f1039;
	mov.f32 	%f1064, %f1039;
	mov.f32 	%f1065, %f1039;
	mov.f32 	%f1066, %f1039;
	mov.f32 	%f1067, %f1039;
	mov.f32 	%f1068, %f1039;
	mov.f32 	%f1069, %f1039;
	mov.f32 	%f1070, %f1039;
	mov.f32 	%f1071, %f1039;
	mov.f32 	%f1072, %f1039;
	mov.f32 	%f1073, %f1039;
	mov.f32 	%f1074, %f1039;
	mov.f32 	%f1075, %f1039;
	mov.f32 	%f1076, %f1039;
	mov.f32 	%f1077, %f1039;
	mov.f32 	%f1078, %f1039;
	mov.f32 	%f1079, %f1039;
	mov.f32 	%f1080, %f1039;
	mov.f32 	%f1081, %f1039;
	mov.f32 	%f1082, %f1039;
	mov.f32 	%f1083, %f1039;
	mov.f32 	%f1084, %f1039;
	mov.f32 	%f1085, %f1039;
	mov.f32 	%f1086, %f1039;
	mov.f32 	%f1087, %f1039;
	mov.f32 	%f1088, %f1039;
	mov.f32 	%f1089, %f1039;
	mov.f32 	%f1090, %f1039;
	mov.f32 	%f1091, %f1039;
	mov.f32 	%f1092, %f1039;
	mov.f32 	%f1093, %f1039;
	mov.f32 	%f1094, %f1039;
	mov.f32 	%f1095, %f1039;
	mov.f32 	%f1096, %f1039;
	mov.f32 	%f1097, %f1039;
	mov.f32 	%f1098, %f1039;
	mov.f32 	%f1099, %f1039;
	mov.f32 	%f1100, %f1039;
	mov.f32 	%f1101, %f1039;
	mov.f32 	%f1102, %f1039;
	@%p1 bra 	$L__BB0_3;
	ld.param.u32 	%r50, [_Z9matrixMulIf6float4EvPKT_S3_PS1_iiiS1_S1__param_4];
	shl.b32 	%r34, %r4, 2;
	and.b32  	%r35, %r34, 124;
	and.b32  	%r36, %r34, 4;
	shr.u32 	%r37, %r4, 5;
	shr.u32 	%r38, %r4, 1;
	cvt.s64.s32 	%rd23, %r1;
	mul.lo.s32 	%r39, %r50, %r37;
	cvt.s64.s32 	%rd24, %r39;
	cvt.u64.u32 	%rd25, %r35;
	add.s64 	%rd3, %rd24, %rd25;
	mul.lo.s32 	%r40, %r15, %r38;
	cvt.u64.u32 	%rd26, %r40;
	cvt.u64.u32 	%rd27, %r36;
	shl.b32 	%r41, %r4, 4;
	mov.u32 	%r42, _ZZ9matrixMulIf6float4EvPKT_S3_PS1_iiiS1_S1_E4subB;
	add.s32 	%r5, %r42, %r41;
	shl.b32 	%r43, %r4, 9;
	and.b32  	%r44, %r43, 512;
	add.s32 	%r45, %r44, %r38;
	shl.b32 	%r46, %r45, 2;
	mov.u32 	%r47, _ZZ9matrixMulIf6float4EvPKT_S3_PS1_iiiS1_S1_E4subA;
	add.s32 	%r6, %r47, %r46;
	shl.b32 	%r48, %r2, 2;
	add.s32 	%r7, %r47, %r48;
	shl.b32 	%r49, %r3, 2;
	add.s32 	%r8, %r42, %r49;
	add.s64 	%rd28, %rd27, %rd23;
	add.s64 	%rd29, %rd28, %rd26;
	shl.b64 	%rd30, %rd29, 2;
	cvta.to.global.u64 	%rd31, %rd7;
	add.s64 	%rd44, %rd31, %rd30;
	shl.b32 	%r9, %r50, 3;
	mov.f32 	%f1039, 0f00000000;
	mov.b32 	%r52, 0;
	mov.u32 	%r53, %r52;
$L__BB0_2:
	cvt.s64.s32 	%rd32, %r52;
	add.s64 	%rd33, %rd3, %rd32;
	shl.b64 	%rd34, %rd33, 2;
	add.s64 	%rd35, %rd1, %rd34;
	ld.global.v4.f32 	{%f197, %f198, %f199, %f200}, [%rd35];
	ld.global.v4.f32 	{%f201, %f202, %f203, %f204}, [%rd44];
	st.shared.v4.f32 	[%r5], {%f197, %f198, %f199, %f200};
	st.shared.f32 	[%r6], %f201;
	st.shared.f32 	[%r6+512], %f202;
	st.shared.f32 	[%r6+1024], %f203;
	st.shared.f32 	[%r6+1536], %f204;
	bar.sync 	0;
	ld.shared.v4.f32 	{%f205, %f206, %f207, %f208}, [%r7];
	ld.shared.v4.f32 	{%f209, %f210, %f211, %f212}, [%r7+16];
	ld.shared.v4.f32 	{%f213, %f214, %f215, %f216}, [%r8];
	ld.shared.v4.f32 	{%f217, %f218, %f219, %f220}, [%r8+16];
	fma.rn.f32 	%f221, %f205, %f213, %f1086;
	fma.rn.f32 	%f222, %f205, %f214, %f1085;
	fma.rn.f32 	%f223, %f205, %f215, %f1084;
	fma.rn.f32 	%f224, %f205, %f216, %f1083;
	fma.rn.f32 	%f225, %f206, %f213, %f1078;
	fma.rn.f32 	%f226, %f206, %f214, %f1077;
	fma.rn.f32 	%f227, %f206, %f215, %f1076;
	fma.rn.f32 	%f228, %f206, %f216, %f1075;
	fma.rn.f32 	%f229, %f207, %f213, %f1070;
	fma.rn.f32 	%f230, %f207, %f214, %f1069;
	fma.rn.f32 	%f231, %f207, %f215, %f1068;
	fma.rn.f32 	%f232, %f207, %f216, %f1067;
	fma.rn.f32 	%f233, %f208, %f213, %f1062;
	fma.rn.f32 	%f234, %f208, %f214, %f1061;
	fma.rn.f32 	%f235, %f208, %f215, %f1060;
	fma.rn.f32 	%f236, %f208, %f216, %f1059;
	fma.rn.f32 	%f237, %f205, %f217, %f1082;
	fma.rn.f32 	%f238, %f205, %f218, %f1081;
	fma.rn.f32 	%f239, %f205, %f219, %f1080;
	fma.rn.f32 	%f240, %f205, %f220, %f1079;
	fma.rn.f32 	%f241, %f206, %f217, %f1074;
	fma.rn.f32 	%f242, %f206, %f218, %f1073;
	fma.rn.f32 	%f243, %f206, %f219, %f1072;
	fma.rn.f32 	%f244, %f206, %f220, %f1071;
	fma.rn.f32 	%f245, %f207, %f217, %f1066;
	fma.rn.f32 	%f246, %f207, %f218, %f1065;
	fma.rn.f32 	%f247, %f207, %f219, %f1064;
	fma.rn.f32 	%f248, %f207, %f220, %f1063;
	fma.rn.f32 	%f249, %f208, %f217, %f1058;
	fma.rn.f32 	%f250, %f208, %f218, %f1057;
	fma.rn.f32 	%f251, %f208, %f219, %f1056;
	fma.rn.f32 	%f252, %f208, %f220, %f1055;
	fma.rn.f32 	%f253, %f209, %f213, %f1054;
	fma.rn.f32 	%f254, %f209, %f214, %f1053;
	fma.rn.f32 	%f255, %f209, %f215, %f1052;
	fma.rn.f32 	%f256, %f209, %f216, %f1051;
	fma.rn.f32 	%f257, %f210, %f213, %f1046;
	fma.rn.f32 	%f258, %f210, %f214, %f1045;
	fma.rn.f32 	%f259, %f210, %f215, %f1044;
	fma.rn.f32 	%f260, %f210, %f216, %f1043;
	fma.rn.f32 	%f261, %f211, %f213, %f1087;
	fma.rn.f32 	%f262, %f211, %f214, %f1088;
	fma.rn.f32 	%f263, %f211, %f215, %f1089;
	fma.rn.f32 	%f264, %f211, %f216, %f1090;
	fma.rn.f32 	%f265, %f212, %f213, %f1095;
	fma.rn.f32 	%f266, %f212, %f214, %f1096;
	fma.rn.f32 	%f267, %f212, %f215, %f1097;
	fma.rn.f32 	%f268, %f212, %f216, %f1098;
	fma.rn.f32 	%f269, %f209, %f217, %f1050;
	fma.rn.f32 	%f270, %f209, %f218, %f1049;
	fma.rn.f32 	%f271, %f209, %f219, %f1048;
	fma.rn.f32 	%f272, %f209, %f220, %f1047;
	fma.rn.f32 	%f273, %f210, %f217, %f1042;
	fma.rn.f32 	%f274, %f210, %f218, %f1041;
	fma.rn.f32 	%f275, %f210, %f219, %f1040;
	fma.rn.f32 	%f276, %f210, %f220, %f1039;
	fma.rn.f32 	%f277, %f211, %f217, %f1091;
	fma.rn.f32 	%f278, %f211, %f218, %f1092;
	fma.rn.f32 	%f279, %f211, %f219, %f1093;
	fma.rn.f32 	%f280, %f211, %f220, %f1094;
	fma.rn.f32 	%f281, %f212, %f217, %f1099;
	fma.rn.f32 	%f282, %f212, %f218, %f1100;
	fma.rn.f32 	%f283, %f212, %f219, %f1101;
	fma.rn.f32 	%f284, %f212, %f220, %f1102;
	ld.shared.v4.f32 	{%f285, %f286, %f287, %f288}, [%r7+512];
	ld.shared.v4.f32 	{%f289, %f290, %f291, %f292}, [%r7+528];
	ld.shared.v4.f32 	{%f293, %f294, %f295, %f296}, [%r8+512];
	ld.shared.v4.f32 	{%f297, %f298, %f299, %f300}, [%r8+528];
	fma.rn.f32 	%f301, %f285, %f293, %f221;
	fma.rn.f32 	%f302, %f285, %f294, %f222;
	fma.rn.f32 	%f303, %f285, %f295, %f223;
	fma.rn.f32 	%f304, %f285, %f296, %f224;
	fma.rn.f32 	%f305, %f286, %f293, %f225;
	fma.rn.f32 	%f306, %f286, %f294, %f226;
	fma.rn.f32 	%f307, %f286, %f295, %f227;
	fma.rn.f32 	%f308, %f286, %f296, %f228;
	fma.rn.f32 	%f309, %f287, %f293, %f229;
	fma.rn.f32 	%f310, %f287, %f294, %f230;
	fma.rn.f32 	%f311, %f287, %f295, %f231;
	fma.rn.f32 	%f312, %f287, %f296, %f232;
	fma.rn.f32 	%f313, %f288, %f293, %f233;
	fma.rn.f32 	%f314, %f288, %f294, %f234;
	fma.rn.f32 	%f315, %f288, %f295, %f235;
	fma.rn.f32 	%f316, %f288, %f296, %f236;
	fma.rn.f32 	%f317, %f285, %f297, %f237;
	fma.rn.f32 	%f318, %f285, %f298, %f238;
	fma.rn.f32 	%f319, %f285, %f299, %f239;
	fma.rn.f32 	%f320, %f285, %f300, %f240;
	fma.rn.f32 	%f321, %f286, %f297, %f241;
	fma.rn.f32 	%f322, %f286, %f298, %f242;
	fma.rn.f32 	%f323, %f286, %f299, %f243;
	fma.rn.f32 	%f324, %f286, %f300, %f244;
	fma.rn.f32 	%f325, %f287, %f297, %f245;
	fma.rn.f32 	%f326, %f287, %f298, %f246;
	fma.rn.f32 	%f327, %f287, %f299, %f247;
	fma.rn.f32 	%f328, %f287, %f300, %f248;
	fma.rn.f32 	%f329, %f288, %f297, %f249;
	fma.rn.f32 	%f330, %f288, %f298, %f250;
	fma.rn.f32 	%f331, %f288, %f299, %f251;
	fma.rn.f32 	%f332, %f288, %f300, %f252;
	fma.rn.f32 	%f333, %f289, %f293, %f253;
	fma.rn.f32 	%f334, %f289, %f294, %f254;
	fma.rn.f32 	%f335, %f289, %f295, %f255;
	fma.rn.f32 	%f336, %f289, %f296, %f256;
	fma.rn.f32 	%f337, %f290, %f293, %f257;
	fma.rn.f32 	%f338, %f290, %f294, %f258;
	fma.rn.f32 	%f339, %f290, %f295, %f259;
	fma.rn.f32 	%f340, %f290, %f296, %f260;
	fma.rn.f32 	%f341, %f291, %f293, %f261;
	fma.rn.f32 	%f342, %f291, %f294, %f262;
	fma.rn.f32 	%f343, %f291, %f295, %f263;
	fma.rn.f32 	%f344, %f291, %f296, %f264;
	fma.rn.f32 	%f345, %f292, %f293, %f265;
	fma.rn.f32 	%f346, %f292, %f294, %f266;
	fma.rn.f32 	%f347, %f292, %f295, %f267;
	fma.rn.f32 	%f348, %f292, %f296, %f268;
	fma.rn.f32 	%f349, %f289, %f297, %f269;
	fma.rn.f32 	%f350, %f289, %f298, %f270;
	fma.rn.f32 	%f351, %f289, %f299, %f271;
	fma.rn.f32 	%f352, %f289, %f300, %f272;
	fma.rn.f32 	%f353, %f290, %f297, %f273;
	fma.rn.f32 	%f354, %f290, %f298, %f274;
	fma.rn.f32 	%f355, %f290, %f299, %f275;
	fma.rn.f32 	%f356, %f290, %f300, %f276;
	fma.rn.f32 	%f357, %f291, %f297, %f277;
	fma.rn.f32 	%f358, %f291, %f298, %f278;
	fma.rn.f32 	%f359, %f291, %f299, %f279;
	fma.rn.f32 	%f360, %f291, %f300, %f280;
	fma.rn.f32 	%f361, %f292, %f297, %f281;
	fma.rn.f32 	%f362, %f292, %f298, %f282;
	fma.rn.f32 	%f363, %f292, %f299, %f283;
	fma.rn.f32 	%f364, %f292, %f300, %f284;
	ld.shared.v4.f32 	{%f365, %f366, %f367, %f368}, [%r7+1024];
	ld.shared.v4.f32 	{%f369, %f370, %f371, %f372}, [%r7+1040];
	ld.shared.v4.f32 	{%f373, %f374, %f375, %f376}, [%r8+1024];
	ld.shared.v4.f32 	{%f377, %f378, %f379, %f380}, [%r8+1040];
	fma.rn.f32 	%f381, %f365, %f373, %f301;
	fma.rn.f32 	%f382, %f365, %f374, %f302;
	fma.rn.f32 	%f383, %f365, %f375, %f303;
	fma.rn.f32 	%f384, %f365, %f376, %f304;
	fma.rn.f32 	%f385, %f366, %f373, %f305;
	fma.rn.f32 	%f386, %f366, %f374, %f306;
	fma.rn.f32 	%f387, %f366, %f375, %f307;
	fma.rn.f32 	%f388, %f366, %f376, %f308;
	fma.rn.f32 	%f389, %f367, %f373, %f309;
	fma.rn.f32 	%f390, %f367, %f374, %f310;
	fma.rn.f32 	%f391, %f367, %f375, %f311;
	fma.rn.f32 	%f392, %f367, %f376, %f312;
	fma.rn.f32 	%f393, %f368, %f373, %f313;
	fma.rn.f32 	%f394, %f368, %f374, %f314;
	fma.rn.f32 	%f395, %f368, %f375, %f315;
	fma.rn.f32 	%f396, %f368, %f376, %f316;
	fma.rn.f32 	%f397, %f365, %f377, %f317;
	fma.rn.f32 	%f398, %f365, %f378, %f318;
	fma.rn.f32 	%f399, %f365, %f379, %f319;
	fma.rn.f32 	%f400, %f365, %f380, %f320;
	fma.rn.f32 	%f401, %f366, %f377, %f321;
	fma.rn.f32 	%f402, %f366, %f378, %f322;
	fma.rn.f32 	%f403, %f366, %f379, %f323;
	fma.rn.f32 	%f404, %f366, %f380, %f324;
	fma.rn.f32 	%f405, %f367, %f377, %f325;
	fma.rn.f32 	%f406, %f367, %f378, %f326;
	fma.rn.f32 	%f407, %f367, %f379, %f327;
	fma.rn.f32 	%f408, %f367, %f380, %f328;
	fma.rn.f32 	%f409, %f368, %f377, %f329;
	fma.rn.f32 	%f410, %f368, %f378, %f330;
	fma.rn.f32 	%f411, %f368, %f379, %f331;
	fma.rn.f32 	%f412, %f368, %f380, %f332;
	fma.rn.f32 	%f413, %f369, %f373, %f333;
	fma.rn.f32 	%f414, %f369, %f374, %f334;
	fma.rn.f32 	%f415, %f369, %f375, %f335;
	fma.rn.f32 	%f416, %f369, %f376, %f336;
	fma.rn.f32 	%f417, %f370, %f373, %f337;
	fma.rn.f32 	%f418, %f370, %f374, %f338;
	fma.rn.f32 	%f419, %f370, %f375, %f339;
	fma.rn.f32 	%f420, %f370, %f376, %f340;
	fma.rn.f32 	%f421, %f371, %f373, %f341;
	fma.rn.f32 	%f422, %f371, %f374, %f342;
	fma.rn.f32 	%f423, %f371, %f375, %f343;
	fma.rn.f32 	%f424, %f371, %f376, %f344;
	fma.rn.f32 	%f425, %f372, %f373, %f345;
	fma.rn.f32 	%f426, %f372, %f374, %f346;
	fma.rn.f32 	%f427, %f372, %f375, %f347;
	fma.rn.f32 	%f428, %f372, %f376, %f348;
	fma.rn.f32 	%f429, %f369, %f377, %f349;
	fma.rn.f32 	%f430, %f369, %f378, %f350;
	fma.rn.f32 	%f431, %f369, %f379, %f351;
	fma.rn.f32 	%f432, %f369, %f380, %f352;
	fma.rn.f32 	%f433, %f370, %f377, %f353;
	fma.rn.f32 	%f434, %f370, %f378, %f354;
	fma.rn.f32 	%f435, %f370, %f379, %f355;
	fma.rn.f32 	%f436, %f370, %f380, %f356;
	fma.rn.f32 	%f437, %f371, %f377, %f357;
	fma.rn.f32 	%f438, %f371, %f378, %f358;
	fma.rn.f32 	%f439, %f371, %f379, %f359;
	fma.rn.f32 	%f440, %f371, %f380, %f360;
	fma.rn.f32 	%f441, %f372, %f377, %f361;
	fma.rn.f32 	%f442, %f372, %f378, %f362;
	fma.rn.f32 	%f443, %f372, %f379, %f363;
	fma.rn.f32 	%f444, %f372, %f380, %f364;
	ld.shared.v4.f32 	{%f445, %f446, %f447, %f448}, [%r7+1536];
	ld.shared.v4.f32 	{%f449, %f450, %f451, %f452}, [%r7+1552];
	ld.shared.v4.f32 	{%f453, %f454, %f455, %f456}, [%r8+1536];
	ld.shared.v4.f32 	{%f457, %f458, %f459, %f460}, [%r8+1552];
	fma.rn.f32 	%f461, %f445, %f453, %f381;
	fma.rn.f32 	%f462, %f445, %f454, %f382;
	fma.rn.f32 	%f463, %f445, %f455, %f383;
	fma.rn.f32 	%f464, %f445, %f456, %f384;
	fma.rn.f32 	%f465, %f446, %f453, %f385;
	fma.rn.f32 	%f466, %f446, %f454, %f386;
	fma.rn.f32 	%f467, %f446, %f455, %f387;
	fma.rn.f32 	%f468, %f446, %f456, %f388;
	fma.rn.f32 	%f469, %f447, %f453, %f389;
	fma.rn.f32 	%f470, %f447, %f454, %f390;
	fma.rn.f32 	%f471, %f447, %f455, %f391;
	fma.rn.f32 	%f472, %f447, %f456, %f392;
	fma.rn.f32 	%f473, %f448, %f453, %f393;
	fma.rn.f32 	%f474, %f448, %f454, %f394;
	fma.rn.f32 	%f475, %f448, %f455, %f395;
	fma.rn.f32 	%f476, %f448, %f456, %f396;
	fma.rn.f32 	%f477, %f445, %f457, %f397;
	fma.rn.f32 	%f478, %f445, %f458, %f398;
	fma.rn.f32 	%f479, %f445, %f459, %f399;
	fma.rn.f32 	%f480, %f445, %f460, %f400;
	fma.rn.f32 	%f481, %f446, %f457, %f401;
	fma.rn.f32 	%f482, %f446, %f458, %f402;
	fma.rn.f32 	%f483, %f446, %f459, %f403;
	fma.rn.f32 	%f484, %f446, %f460, %f404;
	fma.rn.f32 	%f485, %f447, %f457, %f405;
	fma.rn.f32 	%f486, %f447, %f458, %f406;
	fma.rn.f32 	%f487, %f447, %f459, %f407;
	fma.rn.f32 	%f488, %f447, %f460, %f408;
	fma.rn.f32 	%f489, %f448, %f457, %f409;
	fma.rn.f32 	%f490, %f448, %f458, %f410;
	fma.rn.f32 	%f491, %f448, %f459, %f411;
	fma.rn.f32 	%f492, %f448, %f460, %f412;
	fma.rn.f32 	%f493, %f449, %f453, %f413;
	fma.rn.f32 	%f494, %f449, %f454, %f414;
	fma.rn.f32 	%f495, %f449, %f455, %f415;
	fma.rn.f32 	%f496, %f449, %f456, %f416;
	fma.rn.f32 	%f497, %f450, %f453, %f417;
	fma.rn.f32 	%f498, %f450, %f454, %f418;
	fma.rn.f32 	%f499, %f450, %f455, %f419;
	fma.rn.f32 	%f500, %f450, %f456, %f420;
	fma.rn.f32 	%f501, %f451, %f453, %f421;
	fma.rn.f32 	%f502, %f451, %f454, %f422;
	fma.rn.f32 	%f503, %f451, %f455, %f423;
	fma.rn.f32 	%f504, %f451, %f456, %f424;
	fma.rn.f32 	%f505, %f452, %f453, %f425;
	fma.rn.f32 	%f506, %f452, %f454, %f426;
	fma.rn.f32 	%f507, %f452, %f455, %f427;
	fma.rn.f32 	%f508, %f452, %f456, %f428;
	fma.rn.f32 	%f509, %f449, %f457, %f429;
	fma.rn.f32 	%f510, %f449, %f458, %f430;
	fma.rn.f32 	%f511, %f449, %f459, %f431;
	fma.rn.f32 	%f512, %f449, %f460, %f432;
	fma.rn.f32 	%f513, %f450, %f457, %f433;
	fma.rn.f32 	%f514, %f450, %f458, %f434;
	fma.rn.f32 	%f515, %f450, %f459, %f435;
	fma.rn.f32 	%f516, %f450, %f460, %f436;
	fma.rn.f32 	%f517, %f451, %f457, %f437;
	fma.rn.f32 	%f518, %f451, %f458, %f438;
	fma.rn.f32 	%f519, %f451, %f459, %f439;
	fma.rn.f32 	%f520, %f451, %f460, %f440;
	fma.rn.f32 	%f521, %f452, %f457, %f441;
	fma.rn.f32 	%f522, %f452, %f458, %f442;
	fma.rn.f32 	%f523, %f452, %f459, %f443;
	fma.rn.f32 	%f524, %f452, %f460, %f444;
	ld.shared.v4.f32 	{%f525, %f526, %f527, %f528}, [%r7+2048];
	ld.shared.v4.f32 	{%f529, %f530, %f531, %f532}, [%r7+2064];
	ld.shared.v4.f32 	{%f533, %f534, %f535, %f536}, [%r8+2048];
	ld.shared.v4.f32 	{%f537, %f538, %f539, %f540}, [%r8+2064];
	fma.rn.f32 	%f541, %f525, %f533, %f461;
	fma.rn.f32 	%f542, %f525, %f534, %f462;
	fma.rn.f32 	%f543, %f525, %f535, %f463;
	fma.rn.f32 	%f544, %f525, %f536, %f464;
	fma.rn.f32 	%f545, %f526, %f533, %f465;
	fma.rn.f32 	%f546, %f526, %f534, %f466;
	fma.rn.f32 	%f547, %f526, %f535, %f467;
	fma.rn.f32 	%f548, %f526, %f536, %f468;
	fma.rn.f32 	%f549, %f527, %f533, %f469;
	fma.rn.f32 	%f550, %f527, %f534, %f470;
	fma.rn.f32 	%f551, %f527, %f535, %f471;
	fma.rn.f32 	%f552, %f527, %f536, %f472;
	fma.rn.f32 	%f553, %f528, %f533, %f473;
	fma.rn.f32 	%f554, %f528, %f534, %f474;
	fma.rn.f32 	%f555, %f528, %f535, %f475;
	fma.rn.f32 	%f556, %f528, %f536, %f476;
	fma.rn.f32 	%f557, %f525, %f537, %f477;
	fma.rn.f32 	%f558, %f525, %f538, %f478;
	fma.rn.f32 	%f559, %f525, %f539, %f479;
	fma.rn.f32 	%f560, %f525, %f540, %f480;
	fma.rn.f32 	%f561, %f526, %f537, %f481;
	fma.rn.f32 	%f562, %f526, %f538, %f482;
	fma.rn.f32 	%f563, %f526, %f539, %f483;
	fma.rn.f32 	%f564, %f526, %f540, %f484;
	fma.rn.f32 	%f565, %f527, %f537, %f485;
	fma.rn.f32 	%f566, %f527, %f538, %f486;
	fma.rn.f32 	%f567, %f527, %f539, %f487;
	fma.rn.f32 	%f568, %f527, %f540, %f488;
	fma.rn.f32 	%f569, %f528, %f537, %f489;
	fma.rn.f32 	%f570, %f528, %f538, %f490;
	fma.rn.f32 	%f571, %f528, %f539, %f491;
	fma.rn.f32 	%f572, %f528, %f540, %f492;
	fma.rn.f32 	%f573, %f529, %f533, %f493;
	fma.rn.f32 	%f574, %f529, %f534, %f494;
	fma.rn.f32 	%f575, %f529, %f535, %f495;
	fma.rn.f32 	%f576, %f529, %f536, %f496;
	fma.rn.f32 	%f577, %f530, %f533, %f497;
	fma.rn.f32 	%f578, %f530, %f534, %f498;
	fma.rn.f32 	%f579, %f530, %f535, %f499;
	fma.rn.f32 	%f580, %f530, %f536, %f500;
	fma.rn.f32 	%f581, %f531, %f533, %f501;
	fma.rn.f32 	%f582, %f531, %f534, %f502;
	fma.rn.f32 	%f583, %f531, %f535, %f503;
	fma.rn.f32 	%f584, %f531, %f536, %f504;
	fma.rn.f32 	%f585, %f532, %f533, %f505;
	fma.rn.f32 	%f586, %f532, %f534, %f506;
	fma.rn.f32 	%f587, %f532, %f535, %f507;
	fma.rn.f32 	%f588, %f532, %f536, %f508;
	fma.rn.f32 	%f589, %f529, %f537, %f509;
	fma.rn.f32 	%f590, %f529, %f538, %f510;
	fma.rn.f32 	%f591, %f529, %f539, %f511;
	fma.rn.f32 	%f592, %f529, %f540, %f512;
	fma.rn.f32 	%f593, %f530, %f537, %f513;
	fma.rn.f32 	%f594, %f530, %f538, %f514;
	fma.rn.f32 	%f595, %f530, %f539, %f515;
	fma.rn.f32 	%f596, %f530, %f540, %f516;
	fma.rn.f32 	%f597, %f531, %f537, %f517;
	fma.rn.f32 	%f598, %f531, %f538, %f518;
	fma.rn.f32 	%f599, %f531, %f539, %f519;
	fma.rn.f32 	%f600, %f531, %f540, %f520;
	fma.rn.f32 	%f601, %f532, %f537, %f521;
	fma.rn.f32 	%f602, %f532, %f538, %f522;
	fma.rn.f32 	%f603, %f532, %f539, %f523;
	fma.rn.f32 	%f604, %f532, %f540, %f524;
	ld.shared.v4.f32 	{%f605, %f606, %f607, %f608}, [%r7+2560];
	ld.shared.v4.f32 	{%f609, %f610, %f611, %f612}, [%r7+2576];
	ld.shared.v4.f32 	{%f613, %f614, %f615, %f616}, [%r8+2560];
	ld.shared.v4.f32 	{%f617, %f618, %f619, %f620}, [%r8+2576];
	fma.rn.f32 	%f621, %f605, %f613, %f541;
	fma.rn.f32 	%f622, %f605, %f614, %f542;
	fma.rn.f32 	%f623, %f605, %f615, %f543;
	fma.rn.f32 	%f624, %f605, %f616, %f544;
	fma.rn.f32 	%f625, %f606, %f613, %f545;
	fma.rn.f32 	%f626, %f606, %f614, %f546;
	fma.rn.f32 	%f627, %f606, %f615, %f547;
	fma.rn.f32 	%f628, %f606, %f616, %f548;
	fma.rn.f32 	%f629, %f607, %f613, %f549;
	fma.rn.f32 	%f630, %f607, %f614, %f550;
	fma.rn.f32 	%f631, %f607, %f615, %f551;
	fma.rn.f32 	%f632, %f607, %f616, %f552;
	fma.rn.f32 	%f633, %f608, %f613, %f553;
	fma.rn.f32 	%f634, %f608, %f614, %f554;
	fma.rn.f32 	%f635, %f608, %f615, %f555;
	fma.rn.f32 	%f636, %f608, %f616, %f556;
	fma.rn.f32 	%f637, %f605, %f617, %f557;
	fma.rn.f32 	%f638, %f605, %f618, %f558;
	fma.rn.f32 	%f639, %f605, %f619, %f559;
	fma.rn.f32 	%f640, %f605, %f620, %f560;
	fma.rn.f32 	%f641, %f606, %f617, %f561;
	fma.rn.f32 	%f642, %f606, %f618, %f562;
	fma.rn.f32 	%f643, %f606, %f619, %f563;
	fma.rn.f32 	%f644, %f606, %f620, %f564;
	fma.rn.f32 	%f645, %f607, %f617, %f565;
	fma.rn.f32 	%f646, %f607, %f618, %f566;
	fma.rn.f32 	%f647, %f607, %f619, %f567;
	fma.rn.f32 	%f648, %f607, %f620, %f568;
	fma.rn.f32 	%f649, %f608, %f617, %f569;
	fma.rn.f32 	%f650, %f608, %f618, %f570;
	fma.rn.f32 	%f651, %f608, %f619, %f571;
	fma.rn.f32 	%f652, %f608, %f620, %f572;
	fma.rn.f32 	%f653, %f609, %f613, %f573;
	fma.rn.f32 	%f654, %f609, %f614, %f574;
	fma.rn.f32 	%f655, %f609, %f615, %f575;
	fma.rn.f32 	%f656, %f609, %f616, %f576;
	fma.rn.f32 	%f657, %f610, %f613, %f577;
	fma.rn.f32 	%f658, %f610, %f614, %f578;
	fma.rn.f32 	%f659, %f610, %f615, %f579;
	fma.rn.f32 	%f660, %f610, %f616, %f580;
	fma.rn.f32 	%f661, %f611, %f613, %f581;
	fma.rn.f32 	%f662, %f611, %f614, %f582;
	fma.rn.f32 	%f663, %f611, %f615, %f583;
	fma.rn.f32 	%f664, %f611, %f616, %f584;
	fma.rn.f32 	%f665, %f612, %f613, %f585;
	fma.rn.f32 	%f666, %f612, %f614, %f586;
	fma.rn.f32 	%f667, %f612, %f615, %f587;
	fma.rn.f32 	%f668, %f612, %f616, %f588;
	fma.rn.f32 	%f669, %f609, %f617, %f589;
	fma.rn.f32 	%f670, %f609, %f618, %f590;
	fma.rn.f32 	%f671, %f609, %f619, %f591;
	fma.rn.f32 	%f672, %f609, %f620, %f592;
	fma.rn.f32 	%f673, %f610, %f617, %f593;
	fma.rn.f32 	%f674, %f610, %f618, %f594;
	fma.rn.f32 	%f675, %f610, %f619, %f595;
	fma.rn.f32 	%f676, %f610, %f620, %f596;
	fma.rn.f32 	%f677, %f611, %f617, %f597;
	fma.rn.f32 	%f678, %f611, %f618, %f598;
	fma.rn.f32 	%f679, %f611, %f619, %f599;
	fma.rn.f32 	%f680, %f611, %f620, %f600;
	fma.rn.f32 	%f681, %f612, %f617, %f601;
	fma.rn.f32 	%f682, %f612, %f618, %f602;
	fma.rn.f32 	%f683, %f612, %f619, %f603;
	fma.rn.f32 	%f684, %f612, %f620, %f604;
	ld.shared.v4.f32 	{%f685, %f686, %f687, %f688}, [%r7+3072];
	ld.shared.v4.f32 	{%f689, %f690, %f691, %f692}, [%r7+3088];
	ld.shared.v4.f32 	{%f693, %f694, %f695, %f696}, [%r8+3072];
	ld.shared.v4.f32 	{%f697, %f698, %f699, %f700}, [%r8+3088];
	fma.rn.f32 	%f701, %f685, %f693, %f621;
	fma.rn.f32 	%f702, %f685, %f694, %f622;
	fma.rn.f32 	%f703, %f685, %f695, %f623;
	fma.rn.f32 	%f704, %f685, %f696, %f624;
	fma.rn.f32 	%f705, %f686, %f693, %f625;
	fma.rn.f32 	%f706, %f686, %f694, %f626;
	fma.rn.f32 	%f707, %f686, %f695, %f627;
	fma.rn.f32 	%f708, %f686, %f696, %f628;
	fma.rn.f32 	%f709, %f687, %f693, %f629;
	fma.rn.f32 	%f710, %f687, %f694, %f630;
	fma.rn.f32 	%f711, %f687, %f695, %f631;
	fma.rn.f32 	%f712, %f687, %f696, %f632;
	fma.rn.f32 	%f713, %f688, %f693, %f633;
	fma.rn.f32 	%f714, %f688, %f694, %f634;
	fma.rn.f32 	%f715, %f688, %f695, %f635;
	fma.rn.f32 	%f716, %f688, %f696, %f636;
	fma.rn.f32 	%f717, %f685, %f697, %f637;
	fma.rn.f32 	%f718, %f685, %f698, %f638;
	fma.rn.f32 	%f719, %f685, %f699, %f639;
	fma.rn.f32 	%f720, %f685, %f700, %f640;
	fma.rn.f32 	%f721, %f686, %f697, %f641;
	fma.rn.f32 	%f722, %f686, %f698, %f642;
	fma.rn.f32 	%f723, %f686, %f699, %f643;
	fma.rn.f32 	%f724, %f686, %f700, %f644;
	fma.rn.f32 	%f725, %f687, %f697, %f645;
	fma.rn.f32 	%f726, %f687, %f698, %f646;
	fma.rn.f32 	%f727, %f687, %f699, %f647;
	fma.rn.f32 	%f728, %f687, %f700, %f648;
	fma.rn.f32 	%f729, %f688, %f697, %f649;
	fma.rn.f32 	%f730, %f688, %f698, %f650;
	fma.rn.f32 	%f731, %f688, %f699, %f651;
	fma.rn.f32 	%f732, %f688, %f700, %f652;
	fma.rn.f32 	%f733, %f689, %f693, %f653;
	fma.rn.f32 	%f734, %f689, %f694, %f654;
	fma.rn.f32 	%f735, %f689, %f695, %f655;
	fma.rn.f32 	%f736, %f689, %f696, %f656;
	fma.rn.f32 	%f737, %f690, %f693, %f657;
	fma.rn.f32 	%f738, %f690, %f694, %f658;
	fma.rn.f32 	%f739, %f690, %f695, %f659;
	fma.rn.f32 	%f740, %f690, %f696, %f660;
	fma.rn.f32 	%f741, %f691, %f693, %f661;
	fma.rn.f32 	%f742, %f691, %f694, %f662;
	fma.rn.f32 	%f743, %f691, %f695, %f663;
	fma.rn.f32 	%f744, %f691, %f696, %f664;
	fma.rn.f32 	%f745, %f692, %f693, %f665;
	fma.rn.f32 	%f746, %f692, %f694, %f666;
	fma.rn.f32 	%f747, %f692, %f695, %f667;
	fma.rn.f32 	%f748, %f692, %f696, %f668;
	fma.rn.f32 	%f749, %f689, %f697, %f669;
	fma.rn.f32 	%f750, %f689, %f698, %f670;
	fma.rn.f32 	%f751, %f689, %f699, %f671;
	fma.rn.f32 	%f752, %f689, %f700, %f672;
	fma.rn.f32 	%f753, %f690, %f697, %f673;
	fma.rn.f32 	%f754, %f690, %f698, %f674;
	fma.rn.f32 	%f755, %f690, %f699, %f675;
	fma.rn.f32 	%f756, %f690, %f700, %f676;
	fma.rn.f32 	%f757, %f691, %f697, %f677;
	fma.rn.f32 	%f758, %f691, %f698, %f678;
	fma.rn.f32 	%f759, %f691, %f699, %f679;
	fma.rn.f32 	%f760, %f691, %f700, %f680;
	fma.rn.f32 	%f761, %f692, %f697, %f681;
	fma.rn.f32 	%f762, %f692, %f698, %f682;
	fma.rn.f32 	%f763, %f692, %f699, %f683;
	fma.rn.f32 	%f764, %f692, %f700, %f684;
	ld.shared.v4.f32 	{%f765, %f766, %f767, %f768}, [%r7+3584];
	ld.shared.v4.f32 	{%f769, %f770, %f771, %f772}, [%r7+3600];
	ld.shared.v4.f32 	{%f773, %f774, %f775, %f776}, [%r8+3584];
	ld.shared.v4.f32 	{%f777, %f778, %f779, %f780}, [%r8+3600];
	fma.rn.f32 	%f1086, %f765, %f773, %f701;
	fma.rn.f32 	%f1085, %f765, %f774, %f702;
	fma.rn.f32 	%f1084, %f765, %f775, %f703;
	fma.rn.f32 	%f1083, %f765, %f776, %f704;
	fma.rn.f32 	%f1078, %f766, %f773, %f705;
	fma.rn.f32 	%f1077, %f766, %f774, %f706;
	fma.rn.f32 	%f1076, %f766, %f775, %f707;
	fma.rn.f32 	%f1075, %f766, %f776, %f708;
	fma.rn.f32 	%f1070, %f767, %f773, %f709;
	fma.rn.f32 	%f1069, %f767, %f774, %f710;
	fma.rn.f32 	%f1068, %f767, %f775, %f711;
	fma.rn.f32 	%f1067, %f767, %f776, %f712;
	fma.rn.f32 	%f1062, %f768, %f773, %f713;
	fma.rn.f32 	%f1061, %f768, %f774, %f714;
	fma.rn.f32 	%f1060, %f768, %f775, %f715;
	fma.rn.f32 	%f1059, %f768, %f776, %f716;
	fma.rn.f32 	%f1082, %f765, %f777, %f717;
	fma.rn.f32 	%f1081, %f765, %f778, %f718;
	fma.rn.f32 	%f1080, %f765, %f779, %f719;
	fma.rn.f32 	%f1079, %f765, %f780, %f720;
	fma.rn.f32 	%f1074, %f766, %f777, %f721;
	fma.rn.f32 	%f1073, %f766, %f778, %f722;
	fma.rn.f32 	%f1072, %f766, %f779, %f723;
	fma.rn.f32 	%f1071, %f766, %f780, %f724;
	fma.rn.f32 	%f1066, %f767, %f777, %f725;
	fma.rn.f32 	%f1065, %f767, %f778, %f726;
	fma.rn.f32 	%f1064, %f767, %f779, %f727;
	fma.rn.f32 	%f1063, %f767, %f780, %f728;
	fma.rn.f32 	%f1058, %f768, %f777, %f729;
	fma.rn.f32 	%f1057, %f768, %f778, %f730;
	fma.rn.f32 	%f1056, %f768, %f779, %f731;
	fma.rn.f32 	%f1055, %f768, %f780, %f732;
	fma.rn.f32 	%f1054, %f769, %f773, %f733;
	fma.rn.f32 	%f1053, %f769, %f774, %f734;
	fma.rn.f32 	%f1052, %f769, %f775, %f735;
	fma.rn.f32 	%f1051, %f769, %f776, %f736;
	fma.rn.f32 	%f1046, %f770, %f773, %f737;
	fma.rn.f32 	%f1045, %f770, %f774, %f738;
	fma.rn.f32 	%f1044, %f770, %f775, %f739;
	fma.rn.f32 	%f1043, %f770, %f776, %f740;
	fma.rn.f32 	%f1087, %f771, %f773, %f741;
	fma.rn.f32 	%f1088, %f771, %f774, %f742;
	fma.rn.f32 	%f1089, %f771, %f775, %f743;
	fma.rn.f32 	%f1090, %f771, %f776, %f744;
	fma.rn.f32 	%f1095, %f772, %f773, %f745;
	fma.rn.f32 	%f1096, %f772, %f774, %f746;
	fma.rn.f32 	%f1097, %f772, %f775, %f747;
	fma.rn.f32 	%f1098, %f772, %f776, %f748;
	fma.rn.f32 	%f1050, %f769, %f777, %f749;
	fma.rn.f32 	%f1049, %f769, %f778, %f750;
	fma.rn.f32 	%f1048, %f769, %f779, %f751;
	fma.rn.f32 	%f1047, %f769, %f780, %f752;
	fma.rn.f32 	%f1042, %f770, %f777, %f753;
	fma.rn.f32 	%f1041, %f770, %f778, %f754;
	fma.rn.f32 	%f1040, %f770, %f779, %f755;
	fma.rn.f32 	%f1039, %f770, %f780, %f756;
	fma.rn.f32 	%f1091, %f771, %f777, %f757;
	fma.rn.f32 	%f1092, %f771, %f778, %f758;
	fma.rn.f32 	%f1093, %f771, %f779, %f759;
	fma.rn.f32 	%f1094, %f771, %f780, %f760;
	fma.rn.f32 	%f1099, %f772, %f777, %f761;
	fma.rn.f32 	%f1100, %f772, %f778, %f762;
	fma.rn.f32 	%f1101, %f772, %f779, %f763;
	fma.rn.f32 	%f1102, %f772, %f780, %f764;
	bar.sync 	0;
	add.s32 	%r53, %r53, 8;
	add.s64 	%rd44, %rd44, 32;
	add.s32 	%r52, %r52, %r9;
	setp.lt.s32 	%p2, %r53, %r15;
	@%p2 bra 	$L__BB0_2;
$L__BB0_3:
	ld.param.f32 	%f974, [_Z9matrixMulIf6float4EvPKT_S3_PS1_iiiS1_S1__param_7];
	ld.param.f32 	%f973, [_Z9matrixMulIf6float4EvPKT_S3_PS1_iiiS1_S1__param_6];
	ld.param.u32 	%r51, [_Z9matrixMulIf6float4EvPKT_S3_PS1_iiiS1_S1__param_4];
	ld.global.v4.f32 	{%f781, %f782, %f783, %f784}, [%rd2];
	ld.global.v4.f32 	{%f785, %f786, %f787, %f788}, [%rd2+16];
	mul.wide.s32 	%rd36, %r51, 4;
	add.s64 	%rd37, %rd2, %rd36;
	ld.global.v4.f32 	{%f789, %f790, %f791, %f792}, [%rd37];
	ld.global.v4.f32 	{%f793, %f794, %f795, %f796}, [%rd37+16];
	add.s64 	%rd38, %rd37, %rd36;
	ld.global.v4.f32 	{%f797, %f798, %f799, %f800}, [%rd38];
	ld.global.v4.f32 	{%f801, %f802, %f803, %f804}, [%rd38+16];
	add.s64 	%rd39, %rd38, %rd36;
	ld.global.v4.f32 	{%f805, %f806, %f807, %f808}, [%rd39];
	ld.global.v4.f32 	{%f809, %f810, %f811, %f812}, [%rd39+16];
	add.s64 	%rd40, %rd39, %rd36;
	ld.global.v4.f32 	{%f813, %f814, %f815, %f816}, [%rd40];
	ld.global.v4.f32 	{%f817, %f818, %f819, %f820}, [%rd40+16];
	add.s64 	%rd41, %rd40, %rd36;
	ld.global.v4.f32 	{%f821, %f822, %f823, %f824}, [%rd41];
	ld.global.v4.f32 	{%f825, %f826, %f827, %f828}, [%rd41+16];
	add.s64 	%rd42, %rd41, %rd36;
	ld.global.v4.f32 	{%f829, %f830, %f831, %f832}, [%rd42];
	ld.global.v4.f32 	{%f833, %f834, %f835, %f836}, [%rd42+16];
	add.s64 	%rd43, %rd42, %rd36;
	ld.global.v4.f32 	{%f837, %f838, %f839, %f840}, [%rd43];
	ld.global.v4.f32 	{%f841, %f842, %f843, %f844}, [%rd43+16];
	mul.f32 	%f845, %f973, %f1086;
	fma.rn.f32 	%f846, %f974, %f781, %f845;
	mul.f32 	%f847, %f973, %f1085;
	fma.rn.f32 	%f848, %f974, %f782, %f847;
	mul.f32 	%f849, %f973, %f1084;
	fma.rn.f32 	%f850, %f974, %f783, %f849;
	mul.f32 	%f851, %f973, %f1083;
	fma.rn.f32 	%f852, %f974, %f784, %f851;
	mul.f32 	%f853, %f973, %f1082;
	fma.rn.f32 	%f854, %f974, %f785, %f853;
	mul.f32 	%f855, %f973, %f1081;
	fma.rn.f32 	%f856, %f974, %f786, %f855;
	mul.f32 	%f857, %f973, %f1080;
	fma.rn.f32 	%f858, %f974, %f787, %f857;
	mul.f32 	%f859, %f973, %f1079;
	fma.rn.f32 	%f860, %f974, %f788, %f859;
	mul.f32 	%f861, %f973, %f1078;
	fma.rn.f32 	%f862, %f974, %f789, %f861;
	mul.f32 	%f863, %f973, %f1077;
	fma.rn.f32 	%f864, %f974, %f790, %f863;
	mul.f32 	%f865, %f973, %f1076;
	fma.rn.f32 	%f866, %f974, %f791, %f865;
	mul.f32 	%f867, %f973, %f1075;
	fma.rn.f32 	%f868, %f974, %f792, %f867;
	mul.f32 	%f869, %f973, %f1074;
	fma.rn.f32 	%f870, %f974, %f793, %f869;
	mul.f32 	%f871, %f973, %f1073;
	fma.rn.f32 	%f872, %f974, %f794, %f871;
	mul.f32 	%f873, %f973, %f1072;
	fma.rn.f32 	%f874, %f974, %f795, %f873;
	mul.f32 	%f875, %f973, %f1071;
	fma.rn.f32 	%f876, %f974, %f796, %f875;
	mul.f32 	%f877, %f973, %f1070;
	fma.rn.f32 	%f878, %f974, %f797, %f877;
	mul.f32 	%f879, %f973, %f1069;
	fma.rn.f32 	%f880, %f974, %f798, %f879;
	mul.f32 	%f881, %f973, %f1068;
	fma.rn.f32 	%f882, %f974, %f799, %f881;
	mul.f32 	%f883, %f973, %f1067;
	fma.rn.f32 	%f884, %f974, %f800, %f883;
	mul.f32 	%f885, %f973, %f1066;
	fma.rn.f32 	%f886, %f974, %f801, %f885;
	mul.f32 	%f887, %f973, %f1065;
	fma.rn.f32 	%f888, %f974, %f802, %f887;
	mul.f32 	%f889, %f973, %f1064;
	fma.rn.f32 	%f890, %f974, %f803, %f889;
	mul.f32 	%f891, %f973, %f1063;
	fma.rn.f32 	%f892, %f974, %f804, %f891;
	mul.f32 	%f893, %f973, %f1062;
	fma.rn.f32 	%f894, %f974, %f805, %f893;
	mul.f32 	%f895, %f973, %f1061;
	fma.rn.f32 	%f896, %f974, %f806, %f895;
	mul.f32 	%f897, %f973, %f1060;
	fma.rn.f32 	%f898, %f974, %f807, %f897;
	mul.f32 	%f899, %f973, %f1059;
	fma.rn.f32 	%f900, %f974, %f808, %f899;
	mul.f32 	%f901, %f973, %f1058;
	fma.rn.f32 	%f902, %f974, %f809, %f901;
	mul.f32 	%f903, %f973, %f1057;
	fma.rn.f32 	%f904, %f974, %f810, %f903;
	mul.f32 	%f905, %f973, %f1056;
	fma.rn.f32 	%f906, %f974, %f811, %f905;
	mul.f32 	%f907, %f973, %f1055;
	fma.rn.f32 	%f908, %f974, %f812, %f907;
	mul.f32 	%f909, %f973, %f1054;
	fma.rn.f32 	%f910, %f974, %f813, %f909;
	mul.f32 	%f911, %f973, %f1053;
	fma.rn.f32 	%f912, %f974, %f814, %f911;
	mul.f32 	%f913, %f973, %f1052;
	fma.rn.f32 	%f914, %f974, %f815, %f913;
	mul.f32 	%f915, %f973, %f1051;
	fma.rn.f32 	%f916, %f974, %f816, %f915;
	mul.f32 	%f917, %f973, %f1050;
	fma.rn.f32 	%f918, %f974, %f817, %f917;
	mul.f32 	%f919, %f973, %f1049;
	fma.rn.f32 	%f920, %f974, %f818, %f919;
	mul.f32 	%f921, %f973, %f1048;
	fma.rn.f32 	%f922, %f974, %f819, %f921;
	mul.f32 	%f923, %f973, %f1047;
	fma.rn.f32 	%f924, %f974, %f820, %f923;
	mul.f32 	%f925, %f973, %f1046;
	fma.rn.f32 	%f926, %f974, %f821, %f925;
	mul.f32 	%f927, %f973, %f1045;
	fma.rn.f32 	%f928, %f974, %f822, %f927;
	mul.f32 	%f929, %f973, %f1044;
	fma.rn.f32 	%f930, %f974, %f823, %f929;
	mul.f32 	%f931, %f973, %f1043;
	fma.rn.f32 	%f932, %f974, %f824, %f931;
	mul.f32 	%f933, %f973, %f1042;
	fma.rn.f32 	%f934, %f974, %f825, %f933;
	mul.f32 	%f935, %f973, %f1041;
	fma.rn.f32 	%f936, %f974, %f826, %f935;
	mul.f32 	%f937, %f973, %f1040;
	fma.rn.f32 	%f938, %f974, %f827, %f937;
	mul.f32 	%f939, %f973, %f1039;
	fma.rn.f32 	%f940, %f974, %f828, %f939;
	mul.f32 	%f941, %f973, %f1087;
	fma.rn.f32 	%f942, %f974, %f829, %f941;
	mul.f32 	%f943, %f973, %f1088;
	fma.rn.f32 	%f944, %f974, %f830, %f943;
	mul.f32 	%f945, %f973, %f1089;
	fma.rn.f32 	%f946, %f974, %f831, %f945;
	mul.f32 	%f947, %f973, %f1090;
	fma.rn.f32 	%f948, %f974, %f832, %f947;
	mul.f32 	%f949, %f973, %f1091;
	fma.rn.f32 	%f950, %f974, %f833, %f949;
	mul.f32 	%f951, %f973, %f1092;
	fma.rn.f32 	%f952, %f974, %f834, %f951;
	mul.f32 	%f953, %f973, %f1093;
	fma.rn.f32 	%f954, %f974, %f835, %f953;
	mul.f32 	%f955, %f973, %f1094;
	fma.rn.f32 	%f956, %f974, %f836, %f955;
	mul.f32 	%f957, %f973, %f1095;
	fma.rn.f32 	%f958, %f974, %f837, %f957;
	mul.f32 	%f959, %f973, %f1096;
	fma.rn.f32 	%f960, %f974, %f838, %f959;
	mul.f32 	%f961, %f973, %f1097;
	fma.rn.f32 	%f962, %f974, %f839, %f961;
	mul.f32 	%f963, %f973, %f1098;
	fma.rn.f32 	%f964, %f974, %f840, %f963;
	mul.f32 	%f965, %f973, %f1099;
	fma.rn.f32 	%f966, %f974, %f841, %f965;
	mul.f32 	%f967, %f973, %f1100;
	fma.rn.f32 	%f968, %f974, %f842, %f967;
	mul.f32 	%f969, %f973, %f1101;
	fma.rn.f32 	%f970, %f974, %f843, %f969;
	mul.f32 	%f971, %f973, %f1102;
	fma.rn.f32 	%f972, %f974, %f844, %f971;
	st.global.v4.f32 	[%rd2], {%f846, %f848, %f850, %f852};
	st.global.v4.f32 	[%rd2+16], {%f854, %f856, %f858, %f860};
	st.global.v4.f32 	[%rd37], {%f862, %f864, %f866, %f868};
	st.global.v4.f32 	[%rd37+16], {%f870, %f872, %f874, %f876};
	st.global.v4.f32 	[%rd38], {%f878, %f880, %f882, %f884};
	st.global.v4.f32 	[%rd38+16], {%f886, %f888, %f890, %f892};
	st.global.v4.f32 	[%rd39], {%f894, %f896, %f898, %f900};
	st.global.v4.f32 	[%rd39+16], {%f902, %f904, %f906, %f908};
	st.global.v4.f32 	[%rd40], {%f910, %f912, %f914, %f916};
	st.global.v4.f32 	[%rd40+16], {%f918, %f920, %f922, %f924};
	st.global.v4.f32 	[%rd41], {%f926, %f928, %f930, %f932};
	st.global.v4.f32 	[%rd41+16], {%f934, %f936, %f938, %f940};
	st.global.v4.f32 	[%rd42], {%f942, %f944, %f946, %f948};
	st.global.v4.f32 	[%rd42+16], {%f950, %f952, %f954, %f956};
	st.global.v4.f32 	[%rd43], {%f958, %f960, %f962, %f964};
	st.global.v4.f32 	[%rd43+16], {%f966, %f968, %f970, %f972};
	ret;

}
	// .globl	_Z9matrixMulId7double4EvPKT_S3_PS1_iiiS1_S1_
.visible .entry _Z9matrixMulId7double4EvPKT_S3_PS1_iiiS1_S1_(
	.param .u64 .ptr .align 1 _Z9matrixMulId7double4EvPKT_S3_PS1_iiiS1_S1__param_0,
	.param .u64 .ptr .align 1 _Z9matrixMulId7double4EvPKT_S3_PS1_iiiS1_S1__param_1,
	.param .u64 .ptr .align 1 _Z9matrixMulId7double4EvPKT_S3_PS1_iiiS1_S1__param_2,
	.param .u32 _Z9matrixMulId7double4EvPKT_S3_PS1_iiiS1_S1__param_3,
	.param .u32 _Z9matrixMulId7double4EvPKT_S3_PS1_iiiS1_S1__param_4,
	.param .u32 _Z9matrixMulId7double4EvPKT_S3_PS1_iiiS1_S1__param_5,
	.param .f64 _Z9matrixMulId7double4EvPKT_S3_PS1_iiiS1_S1__param_6,
	.param .f64 _Z9matrixMulId7double4EvPKT_S3_PS1_iiiS1_S1__param_7
)
{
	.local .align 16 .b8 	__local_depot1[32];
	.reg .b64 	%SP;
	.reg .b64 	%SPL;
	.reg .pred 	%p<3>;
	.reg .b32 	%r<54>;
	.reg .b64 	%rd<46>;
	.reg .b64 	%fd<1103>;
	// demoted variable
	.shared .align 8 .b8 _ZZ9matrixMulId7double4EvPKT_S3_PS1_iiiS1_S1_E4subA[8192];
	// demoted variable
	.shared .align 8 .b8 _ZZ9matrixMulId7double4EvPKT_S3_PS1_iiiS1_S1_E4subB[8192];
	mov.u64 	%SPL, __local_depot1;
	cvta.local.u64 	%SP, %SPL;
	ld.param.u64 	%rd7, [_Z9matrixMulId7double4EvPKT_S3_PS1_iiiS1_S1__param_0];
	ld.param.u64 	%rd8, [_Z9matrixMulId7double4EvPKT_S3_PS1_iiiS1_S1__param_1];
	ld.param.u64 	%rd9, [_Z9matrixMulId7double4EvPKT_S3_PS1_iiiS1_S1__param_2];
	ld.param.u32 	%r14, [_Z9matrixMulId7double4EvPKT_S3_PS1_iiiS1_S1__param_4];
	ld.param.u32 	%r15, [_Z9matrixMulId7double4EvPKT_S3_PS1_iiiS1_S1__param_5];
	cvta.to.global.u64 	%rd10, %rd8;
	cvta.to.global.u64 	%rd11, %rd9;
	add.u64 	%rd12, %SP, 0;
	add.u64 	%rd13, %SPL, 0;
	mov.u32 	%r16, %ctaid.x;
	mov.u32 	%r17, %ntid.x;
	mul.lo.s32 	%r18, %r16, %r17;
	cvt.u64.u32 	%rd14, %r18;
	mul.wide.u32 	%rd15, %r18, 8;
	mov.u32 	%r19, %ctaid.y;
	mov.u32 	%r20, %ntid.y;
	mul.lo.s32 	%r21, %r20, %r19;
	shl.b32 	%r22, %r21, 3;
	mul.lo.s32 	%r1, %r15, %r22;
	cvt.u32.u64 	%r23, %rd15;
	mov.u32 	%r24, %tid.x;
	shl.b32 	%r2, %r24, 3;
	add.s32 	%r25, %r22, %r2;
	cvt.u64.u32 	%rd16, %r25;
	cvt.u64.u32 	%rd17, %r14;
	mov.u32 	%r26, %tid.y;
	shl.b32 	%r3, %r26, 3;
	cvt.u32.u64 	%r27, %rd16;
	cvt.u32.u64 	%r28, %rd17;
	mad.lo.s32 	%r29, %r28, %r27, %r23;
	add.s32 	%r30, %r3, %r29;
	mad.lo.s32 	%r4, %r26, %r20, %r24;
	st.local.v4.u32 	[%rd13], {%r16, %r19, %r24, %r26};
	st.local.v4.u32 	[%rd13+16], {%r1, %r23, %r30, %r4};
	mov.u64 	%rd18, $str;
	cvta.global.u64 	%rd19, %rd18;
	{ // callseq 1, 0
	.param .b64 param0;
	st.param.b64 	[param0], %rd19;
	.param .b64 param1;
	st.param.b64 	[param1], %rd12;
	.param .b32 retval0;
	call.uni (retval0), 
	vprintf, 
	(
	param0, 
	param1
	);
	ld.param.b32 	%r31, [retval0];
	} // callseq 1
	shl.b64 	%rd20, %rd14, 35;
	shr.s64 	%rd21, %rd20, 29;
	add.s64 	%rd1, %rd10, %rd21;
	mul.wide.s32 	%rd22, %r30, 8;
	add.s64 	%rd2, %rd11, %rd22;
	setp.lt.s32 	%p1, %r15, 1;
	mov.f64 	%fd1039, 0d0000000000000000;
	mov.f64 	%fd1040, %fd1039;
	mov.f64 	%fd1041, %fd1039;
	mov.f64 	%fd1042, %fd1039;
	mov.f64 	%fd1043, %fd1039;
	mov.f64 	%fd1044, %fd1039;
	mov.f64 	%fd1045, %fd1039;
	mov.f64 	%fd1046, %fd1039;
	mov.f64 	%fd1047, %fd1039;
	mov.f64 	%fd1048, %fd1039;
	mov.f64 	%fd1049, %fd1039;
	mov.f64 	%fd1050, %fd1039;
	mov.f64 	%fd1051, %fd1039;
	mov.f64 	%fd1052, %fd1039;
	mov.f64 	%fd1053, %fd1039;
	mov.f64 	%fd1054, %fd1039;
	mov.f64 	%fd1055, %fd1039;
	mov.f64 	%fd1056, %fd1039;
	mov.f64 	%fd1057, %fd1039;
	mov.f64 	%fd1058, %fd1039;
	mov.f64 	%fd1059, %fd1039;
	mov.f64 	%fd1060, %fd1039;
	mov.f64 	%fd1061, %fd1039;
	mov.f64 	%fd1062, %fd1039;
	mov.f64 	%fd1063, %fd1039;
	mov.f64 	%fd1064, %fd1039;
	mov.f64 	%fd1065, %fd1039;
	mov.f64 	%fd1066, %fd1039;
	mov.f64 	%fd1067, %fd1039;
	mov.f64 	%fd1068, %fd1039;
	mov.f64 	%fd1069, %fd1039;
	mov.f64 	%fd1070, %fd1039;
	mov.f64 	%fd1071, %fd1039;
	mov.f64 	%fd1072, %fd1039;
	mov.f64 	%fd1073, %fd1039;
	mov.f64 	%fd1074, %fd1039;
	mov.f64 	%fd1075, %fd1039;
	mov.f64 	%fd1076, %fd1039;
	mov.f64 	%fd1077, %fd1039;
	mov.f64 	%fd1078, %fd1039;
	mov.f64 	%fd1079, %fd1039;
	mov.f64 	%fd1080, %fd1039;
	mov.f64 	%fd1081, %fd1039;
	mov.f64 	%fd1082, %fd1039;
	mov.f64 	%fd1083, %fd1039;
	mov.f64 	%fd1084, %fd1039;
	mov.f64 	%fd1085, %fd1039;
	mov.f64 	%fd1086, %fd1039;
	mov.f64 	%fd1087, %fd1039;
	mov.f64 	%fd1088, %fd1039;
	mov.f64 	%fd1089, %fd1039;
	mov.f64 	%fd1090, %fd1039;
	mov.f64 	%fd1091, %fd1039;
	mov.f64 	%fd1092, %fd1039;
	mov.f64 	%fd1093, %fd1039;
	mov.f64 	%fd1094, %fd1039;
	mov.f64 	%fd1095, %fd1039;
	mov.f64 	%fd1096, %fd1039;
	mov.f64 	%fd1097, %fd1039;
	mov.f64 	%fd1098, %fd1039;
	mov.f64 	%fd1099, %fd1039;
	mov.f64 	%fd1100, %fd1039;
	mov.f64 	%fd1101, %fd1039;
	mov.f64 	%fd1102, %fd1039;
	@%p1 bra 	$L__BB1_3;
	ld.param.u32 	%r50, [_Z9matrixMulId7double4EvPKT_S3_PS1_iiiS1_S1__param_4];
	shl.b32 	%r34, %r4, 2;
	and.b32  	%r35, %r34, 124;
	and.b32  	%r36, %r34, 4;
	shr.u32 	%r37, %r4, 5;
	shr.u32 	%r38, %r4, 1;
	cvt.s64.s32 	%rd23, %r1;
	mul.lo.s32 	%r39, %r50, %r37;
	cvt.s64.s32 	%rd24, %r39;
	cvt.u64.u32 	%rd25, %r35;
	add.s64 	%rd3, %rd24, %rd25;
	mul.lo.s32 	%r40, %r15, %r38;
	cvt.u64.u32 	%rd26, %r40;
	cvt.u64.u32 	%rd27, %r36;
	shl.b32 	%r41, %r4, 5;
	mov.u32 	%r42, _ZZ9matrixMulId7double4EvPKT_S3_PS1_iiiS1_S1_E4subB;
	add.s32 	%r5, %r42, %r41;
	shl.b32 	%r43, %r4, 9;
	and.b32  	%r44, %r43, 512;
	add.s32 	%r45, %r44, %r38;
	shl.b32 	%r46, %r45, 3;
	mov.u32 	%r47, _ZZ9matrixMulId7double4EvPKT_S3_PS1_iiiS1_S1_E4subA;
	add.s32 	%r6, %r47, %r46;
	shl.b32 	%r48, %r2, 3;
	add.s32 	%r7, %r47, %r48;
	shl.b32 	%r49, %r3, 3;
	add.s32 	%r8, %r42, %r49;
	add.s64 	%rd28, %rd27, %rd23;
	add.s64 	%rd29, %rd28, %rd26;
	shl.b64 	%rd30, %rd29, 3;
	cvta.to.global.u64 	%rd31, %rd7;
	add.s64 	%rd32, %rd30, %rd31;
	add.s64 	%rd45, %rd32, 16;
	shl.b32 	%r9, %r50, 3;
	mov.f64 	%fd1039, 0d0000000000000000;
	mov.b32 	%r52, 0;
	mov.u32 	%r53, %r52;
$L__BB1_2:
	cvt.s64.s32 	%rd33, %r52;
	add.s64 	%rd34, %rd3, %rd33;
	shl.b64 	%rd35, %rd34, 3;
	add.s64 	%rd36, %rd1, %rd35;
	ld.global.v2.f64 	{%fd197, %fd198}, [%rd36];
	ld.global.v2.f64 	{%fd199, %fd200}, [%rd36+16];
	ld.global.v2.f64 	{%fd201, %fd202}, [%rd45+-16];
	ld.global.v2.f64 	{%fd203, %fd204}, [%rd45];
	st.shared.v2.f64 	[%r5], {%fd197, %fd198};
	st.shared.v2.f64 	[%r5+16], {%fd199, %fd200};
	st.shared.f64 	[%r6], %fd201;
	st.shared.f64 	[%r6+1024], %fd202;
	st.shared.f64 	[%r6+2048], %fd203;
	st.shared.f64 	[%r6+3072], %fd204;
	bar.sync 	0;
	ld.shared.v2.f64 	{%fd205, %fd206}, [%r7];
	ld.shared.v2.f64 	{%fd207, %fd208}, [%r7+16];
	ld.shared.v2.f64 	{%fd209, %fd210}, [%r7+32];
	ld.shared.v2.f64 	{%fd211, %fd212}, [%r7+48];
	ld.shared.v2.f64 	{%fd213, %fd214}, [%r8];
	ld.shared.v2.f64 	{%fd215, %fd216}, [%r8+16];
	ld.shared.v2.f64 	{%fd217, %fd218}, [%r8+32];
	ld.shared.v2.f64 	{%fd219, %fd220}, [%r8+48];
	fma.rn.f64 	%fd221, %fd205, %fd213, %fd1086;
	fma.rn.f64 	%fd222, %fd205, %fd214, %fd1085;
	fma.rn.f64 	%fd223, %fd205, %fd215, %fd1084;
	fma.rn.f64 	%fd224, %fd205, %fd216, %fd1083;
	fma.rn.f64 	%fd225, %fd206, %fd213, %fd1078;
	fma.rn.f64 	%fd226, %fd206, %fd214, %fd1077;
	fma.rn.f64 	%fd227, %fd206, %fd215, %fd1076;
	fma.rn.f64 	%fd228, %fd206, %fd216, %fd1075;
	fma.rn.f64 	%fd229, %fd207, %fd213, %fd1070;
	fma.rn.f64 	%fd230, %fd207, %fd214, %fd1069;
	fma.rn.f64 	%fd231, %fd207, %fd215, %fd1068;
	fma.rn.f64 	%fd232, %fd207, %fd216, %fd1067;
	fma.rn.f64 	%fd233, %fd208, %fd213, %fd1062;
	fma.rn.f64 	%fd234, %fd208, %fd214, %fd1061;
	fma.rn.f64 	%fd235, %fd208, %fd215, %fd1060;
	fma.rn.f64 	%fd236, %fd208, %fd216, %fd1059;
	fma.rn.f64 	%fd237, %fd205, %fd217, %fd1082;
	fma.rn.f64 	%fd238, %fd205, %fd218, %fd1081;
	fma.rn.f64 	%fd239, %fd205, %fd219, %fd1080;
	fma.rn.f64 	%fd240, %fd205, %fd220, %fd1079;
	fma.rn.f64 	%fd241, %fd206, %fd217, %fd1074;
	fma.rn.f64 	%fd242, %fd206, %fd218, %fd1073;
	fma.rn.f64 	%fd243, %fd206, %fd219, %fd1072;
	fma.rn.f64 	%fd244, %fd206, %fd220, %fd1071;
	fma.rn.f64 	%fd245, %fd207, %fd217, %fd1066;
	fma.rn.f64 	%fd246, %fd207, %fd218, %fd1065;
	fma.rn.f64 	%fd247, %fd207, %fd219, %fd1064;
	fma.rn.f64 	%fd248, %fd207, %fd220, %fd1063;
	fma.rn.f64 	%fd249, %fd208, %fd217, %fd1058;
	fma.rn.f64 	%fd250, %fd208, %fd218, %fd1057;
	fma.rn.f64 	%fd251, %fd208, %fd219, %fd1056;
	fma.rn.f64 	%fd252, %fd208, %fd220, %fd1055;
	fma.rn.f64 	%fd253, %fd209, %fd213, %fd1054;
	fma.rn.f64 	%fd254, %fd209, %fd214, %fd1053;
	fma.rn.f64 	%fd255, %fd209, %fd215, %fd1052;
	fma.rn.f64 	%fd256, %fd209, %fd216, %fd1051;
	fma.rn.f64 	%fd257, %fd210, %fd213, %fd1046;
	fma.rn.f64 	%fd258, %fd210, %fd214, %fd1045;
	fma.rn.f64 	%fd259, %fd210, %fd215, %fd1044;
	fma.rn.f64 	%fd260, %fd210, %fd216, %fd1043;
	fma.rn.f64 	%fd261, %fd211, %fd213, %fd1087;
	fma.rn.f64 	%fd262, %fd211, %fd214, %fd1088;
	fma.rn.f64 	%fd263, %fd211, %fd215, %fd1089;
	fma.rn.f64 	%fd264, %fd211, %fd216, %fd1090;
	fma.rn.f64 	%fd265, %fd212, %fd213, %fd1095;
	fma.rn.f64 	%fd266, %fd212, %fd214, %fd1096;
	fma.rn.f64 	%fd267, %fd212, %fd215, %fd1097;
	fma.rn.f64 	%fd268, %fd212, %fd216, %fd1098;
	fma.rn.f64 	%fd269, %fd209, %fd217, %fd1050;
	fma.rn.f64 	%fd270, %fd209, %fd218, %fd1049;
	fma.rn.f64 	%fd271, %fd209, %fd219, %fd1048;
	fma.rn.f64 	%fd272, %fd209, %fd220, %fd1047;
	fma.rn.f64 	%fd273, %fd210, %fd217, %fd1042;
	fma.rn.f64 	%fd274, %fd210, %fd218, %fd1041;
	fma.rn.f64 	%fd275, %fd210, %fd219, %fd1040;
	fma.rn.f64 	%fd276, %fd210, %fd220, %fd1039;
	fma.rn.f64 	%fd277, %fd211, %fd217, %fd1091;
	fma.rn.f64 	%fd278, %fd211, %fd218, %fd1092;
	fma.rn.f64 	%fd279, %fd211, %fd219, %fd1093;
	fma.rn.f64 	%fd280, %fd211, %fd220, %fd1094;
	fma.rn.f64 	%fd281, %fd212, %fd217, %fd1099;
	fma.rn.f64 	%fd282, %fd212, %fd218, %fd1100;
	fma.rn.f64 	%fd283, %fd212, %fd219, %fd1101;
	fma.rn.f64 	%fd284, %fd212, %fd220, %fd1102;
	ld.shared.v2.f64 	{%fd285, %fd286}, [%r7+1024];
	ld.shared.v2.f64 	{%fd287, %fd288}, [%r7+1040];
	ld.shared.v2.f64 	{%fd289, %fd290}, [%r7+1056];
	ld.shared.v2.f64 	{%fd291, %fd292}, [%r7+1072];
	ld.shared.v2.f64 	{%fd293, %fd294}, [%r8+1024];
	ld.shared.v2.f64 	{%fd295, %fd296}, [%r8+1040];
	ld.shared.v2.f64 	{%fd297, %fd298}, [%r8+1056];
	ld.shared.v2.f64 	{%fd299, %fd300}, [%r8+1072];
	fma.rn.f64 	%fd301, %fd285, %fd293, %fd221;
	fma.rn.f64 	%fd302, %fd285, %fd294, %fd222;
	fma.rn.f64 	%fd303, %fd285, %fd295, %fd223;
	fma.rn.f64 	%fd304, %fd285, %fd296, %fd224;
	fma.rn.f64 	%fd305, %fd286, %fd293, %fd225;
	fma.rn.f64 	%fd306, %fd286, %fd294, %fd226;
	fma.rn.f64 	%fd307, %fd286, %fd295, %fd227;
	fma.rn.f64 	%fd308, %fd286, %fd296, %fd228;
	fma.rn.f64 	%fd309, %fd287, %fd293, %fd229;
	fma.rn.f64 	%fd310, %fd287, %fd294, %fd230;
	fma.rn.f64 	%fd311, %fd287, %fd295, %fd231;
	fma.rn.f64 	%fd312, %fd287, %fd296, %fd232;
	fma.rn.f64 	%fd313, %fd288, %fd293, %fd233;
	fma.rn.f64 	%fd314, %fd288, %fd294, %fd234;
	fma.rn.f64 	%fd315, %fd288, %fd295, %fd235;
	fma.rn.f64 	%fd316, %fd288, %fd296, %fd236;
	fma.rn.f64 	%fd317, %fd285, %fd297, %fd237;
	fma.rn.f64 	%fd318, %fd285, %fd298, %fd238;
	fma.rn.f64 	%fd319, %fd285, %fd299, %fd239;
	fma.rn.f64 	%fd320, %fd285, %fd300, %fd240;
	fma.rn.f64 	%fd321, %fd286, %fd297, %fd241;
	fma.rn.f64 	%fd322, %fd286, %fd298, %fd242;
	fma.rn.f64 	%fd323, %fd286, %fd299, %fd243;
	fma.rn.f64 	%fd324, %fd286, %fd300, %fd244;
	fma.rn.f64 	%fd325, %fd287, %fd297, %fd245;
	fma.rn.f64 	%fd326, %fd287, %fd298, %fd246;
	fma.rn.f64 	%fd327, %fd287, %fd299, %fd247;
	fma.rn.f64 	%fd328, %fd287, %fd300, %fd248;
	fma.rn.f64 	%fd329, %fd288, %fd297, %fd249;
	fma.rn.f64 	%fd330, %fd288, %fd298, %fd250;
	fma.rn.f64 	%fd331, %fd288, %fd299, %fd251;
	fma.rn.f64 	%fd332, %fd288, %fd300, %fd252;
	fma.rn.f64 	%fd333, %fd289, %fd293, %fd253;
	fma.rn.f64 	%fd334, %fd289, %fd294, %fd254;
	fma.rn.f64 	%fd335, %fd289, %fd295, %fd255;
	fma.rn.f64 	%fd336, %fd289, %fd296, %fd256;
	fma.rn.f64 	%fd337, %fd290, %fd293, %fd257;
	fma.rn.f64 	%fd338, %fd290, %fd294, %fd258;
	fma.rn.f64 	%fd339, %fd290, %fd295, %fd259;
	fma.rn.f64 	%fd340, %fd290, %fd296, %fd260;
	fma.rn.f64 	%fd341, %fd291, %fd293, %fd261;
	fma.rn.f64 	%fd342, %fd291, %fd294, %fd262;
	fma.rn.f64 	%fd343, %fd291, %fd295, %fd263;
	fma.rn.f64 	%fd344, %fd291, %fd296, %fd264;
	fma.rn.f64 	%fd345, %fd292, %fd293, %fd265;
	fma.rn.f64 	%fd346, %fd292, %fd294, %fd266;
	fma.rn.f64 	%fd347, %fd292, %fd295, %fd267;
	fma.rn.f64 	%fd348, %fd292, %fd296, %fd268;
	fma.rn.f64 	%fd349, %fd289, %fd297, %fd269;
	fma.rn.f64 	%fd350, %fd289, %fd298, %fd270;
	fma.rn.f64 	%fd351, %fd289, %fd299, %fd271;
	fma.rn.f64 	%fd352, %fd289, %fd300, %fd272;
	fma.rn.f64 	%fd353, %fd290, %fd297, %fd273;
	fma.rn.f64 	%fd354, %fd290, %fd298, %fd274;
	fma.rn.f64 	%fd355, %fd290, %fd299, %fd275;
	fma.rn.f64 	%fd356, %fd290, %fd300, %fd276;
	fma.rn.f64 	%fd357, %fd291, %fd297, %fd277;
	fma.rn.f64 	%fd358, %fd291, %fd298, %fd278;
	fma.rn.f64 	%fd359, %fd291, %fd299, %fd279;
	fma.rn.f64 	%fd360, %fd291, %fd300, %fd280;
	fma.rn.f64 	%fd361, %fd292, %fd297, %fd281;
	fma.rn.f64 	%fd362, %fd292, %fd298, %fd282;
	fma.rn.f64 	%fd363, %fd292, %fd299, %fd283;
	fma.rn.f64 	%fd364, %fd292, %fd300, %fd284;
	ld.shared.v2.f64 	{%fd365, %fd366}, [%r7+2048];
	ld.shared.v2.f64 	{%fd367, %fd368}, [%r7+2064];
	ld.shared.v2.f64 	{%fd369, %fd370}, [%r7+2080];
	ld.shared.v2.f64 	{%fd371, %fd372}, [%r7+2096];
	ld.shared.v2.f64 	{%fd373, %fd374}, [%r8+2048];
	ld.shared.v2.f64 	{%fd375, %fd376}, [%r8+2064];
	ld.shared.v2.f64 	{%fd377, %fd378}, [%r8+2080];
	ld.shared.v2.f64 	{%fd379, %fd380}, [%r8+2096];
	fma.rn.f64 	%fd381, %fd365, %fd373, %fd301;
	fma.rn.f64 	%fd382, %fd365, %fd374, %fd302;
	fma.rn.f64 	%fd383, %fd365, %fd375, %fd303;
	fma.rn.f64 	%fd384, %fd365, %fd376, %fd304;
	fma.rn.f64 	%fd385, %fd366, %fd373, %fd305;
	fma.rn.f64 	%fd386, %fd366, %fd374, %fd306;
	fma.rn.f64 	%fd387, %fd366, %fd375, %fd307;
	fma.rn.f64 	%fd388, %fd366, %fd376, %fd308;
	fma.rn.f64 	%fd389, %fd367, %fd373, %fd309;
	fma.rn.f64 	%fd390, %fd367, %fd374, %fd310;
	fma.rn.f64 	%fd391, %fd367, %fd375, %fd311;
	fma.rn.f64 	%fd392, %fd367, %fd376, %fd312;
	fma.rn.f64 	%fd393, %fd368, %fd373, %fd313;
	fma.rn.f64 	%fd394, %fd368, %fd374, %fd314;
	fma.rn.f64 	%fd395, %fd368, %fd375, %fd315;
	fma.rn.f64 	%fd396, %fd368, %fd376, %fd316;
	fma.rn.f64 	%fd397, %fd365, %fd377, %fd317;
	fma.rn.f64 	%fd398, %fd365, %fd378, %fd318;
	fma.rn.f64 	%fd399, %fd365, %fd379, %fd319;
	fma.rn.f64 	%fd400, %fd365, %fd380, %fd320;
	fma.rn.f64 	%fd401, %fd366, %fd377, %fd321;
	fma.rn.f64 	%fd402, %fd366, %fd378, %fd322;
	fma.rn.f64 	%fd403, %fd366, %fd379, %fd323;
	fma.rn.f64 	%fd404, %fd366, %fd380, %fd324;
	fma.rn.f64 	%fd405, %fd367, %fd377, %fd325;
	fma.rn.f64 	%fd406, %fd367, %fd378, %fd326;
	fma.rn.f64 	%fd407, %fd367, %fd379, %fd327;
	fma.rn.f64 	%fd408, %fd367, %fd380, %fd328;
	fma.rn.f64 	%fd409, %fd368, %fd377, %fd329;
	fma.rn.f64 	%fd410, %fd368, %fd378, %fd330;
	fma.rn.f64 	%fd411, %fd368, %fd379, %fd331;
	fma.rn.f64 	%fd412, %fd368, %fd380, %fd332;
	fma.rn.f64 	%fd413, %fd369, %fd373, %fd333;
	fma.rn.f64 	%fd414, %fd369, %fd374, %fd334;
	fma.rn.f64 	%fd415, %fd369, %fd375, %fd335;
	fma.rn.f64 	%fd416, %fd369, %fd376, %fd336;
	fma.rn.f64 	%fd417, %fd370, %fd373, %fd337;
	fma.rn.f64 	%fd418, %fd370, %fd374, %fd338;
	fma.rn.f64 	%fd419, %fd370, %fd375, %fd339;
	fma.rn.f64 	%fd420, %fd370, %fd376, %fd340;
	fma.rn.f64 	%fd421, %fd371, %fd373, %fd341;
	fma.rn.f64 	%fd422, %fd371, %fd374, %fd342;
	fma.rn.f64 	%fd423, %fd371, %fd375, %fd343;
	fma.rn.f64 	%fd424, %fd371, %fd376, %fd344;
	fma.rn.f64 	%fd425, %fd372, %fd373, %fd345;
	fma.rn.f64 	%fd426, %fd372, %fd374, %fd346;
	fma.rn.f64 	%fd427, %fd372, %fd375, %fd347;
	fma.rn.f64 	%fd428, %fd372, %fd376, %fd348;
	fma.rn.f64 	%fd429, %fd369, %fd377, %fd349;
	fma.rn.f64 	%fd430, %fd369, %fd378, %fd350;
	fma.rn.f64 	%fd431, %fd369, %fd379, %fd351;
	fma.rn.f64 	%fd432, %fd369, %fd380, %fd352;
	fma.rn.f64 	%fd433, %fd370, %fd377, %fd353;
	fma.rn.f64 	%fd434, %fd370, %fd378, %fd354;
	fma.rn.f64 	%fd435, %fd370, %fd379, %fd355;
	fma.rn.f64 	%fd436, %fd370, %fd380, %fd356;
	fma.rn.f64 	%fd437, %fd371, %fd377, %fd357;
	fma.rn.f64 	%fd438, %fd371, %fd378, %fd358;
	fma.rn.f64 	%fd439, %fd371, %fd379, %fd359;
	fma.rn.f64 	%fd440, %fd371, %fd380, %fd360;
	fma.rn.f64 	%fd441, %fd372, %fd377, %fd361;
	fma.rn.f64 	%fd442, %fd372, %fd378, %fd362;
	fma.rn.f64 	%fd443, %fd372, %fd379, %fd363;
	fma.rn.f64 	%fd444, %fd372, %fd380, %fd364;
	ld.shared.v2.f64 	{%fd445, %fd446}, [%r7+3072];
	ld.shared.v2.f64 	{%fd447, %fd448}, [%r7+3088];
	ld.shared.v2.f64 	{%fd449, %fd450}, [%r7+3104];
	ld.shared.v2.f64 	{%fd451, %fd452}, [%r7+3120];
	ld.shared.v2.f64 	{%fd453, %fd454}, [%r8+3072];
	ld.shared.v2.f64 	{%fd455, %fd456}, [%r8+3088];
	ld.shared.v2.f64 	{%fd457, %fd458}, [%r8+3104];
	ld.shared.v2.f64 	{%fd459, %fd460}, [%r8+3120];
	fma.rn.f64 	%fd461, %fd445, %fd453, %fd381;
	fma.rn.f64 	%fd462, %fd445, %fd454, %fd382;
	fma.rn.f64 	%fd463, %fd445, %fd455, %fd383;
	fma.rn.f64 	%fd464, %fd445, %fd456, %fd384;
	fma.rn.f64 	%fd465, %fd446, %fd453, %fd385;
	fma.rn.f64 	%fd466, %fd446, %fd454, %fd386;
	fma.rn.f64 	%fd467, %fd446, %fd455, %fd387;
	fma.rn.f64 	%fd468, %fd446, %fd456, %fd388;
	fma.rn.f64 	%fd469, %fd447, %fd453, %fd389;
	fma.rn.f64 	%fd470, %fd447, %fd454, %fd390;
	fma.rn.f64 	%fd471, %fd447, %fd455, %fd391;
	fma.rn.f64 	%fd472, %fd447, %fd456, %fd392;
	fma.rn.f64 	%fd473, %fd448, %fd453, %fd393;
	fma.rn.f64 	%fd474, %fd448, %fd454, %fd394;
	fma.rn.f64 	%fd475, %fd448, %fd455, %fd395;
	fma.rn.f64 	%fd476, %fd448, %fd456, %fd396;
	fma.rn.f64 	%fd477, %fd445, %fd457, %fd397;
	fma.rn.f64 	%fd478, %fd445, %fd458, %fd398;
	fma.rn.f64 	%fd479, %fd445, %fd459, %fd399;
	fma.rn.f64 	%fd480, %fd445, %fd460, %fd400;
	fma.rn.f64 	%fd481, %fd446, %fd457, %fd401;
	fma.rn.f64 	%fd482, %fd446, %fd458, %fd402;
	fma.rn.f64 	%fd483, %fd446, %fd459, %fd403;
	fma.rn.f64 	%fd484, %fd446, %fd460, %fd404;
	fma.rn.f64 	%fd485, %fd447, %fd457, %fd405;
	fma.rn.f64 	%fd486, %fd447, %fd458, %fd406;
	fma.rn.f64 	%fd487, %fd447, %fd459, %fd407;
	fma.rn.f64 	%fd488, %fd447, %fd460, %fd408;
	fma.rn.f64 	%fd489, %fd448, %fd457, %fd409;
	fma.rn.f64 	%fd490, %fd448, %fd458, %fd410;
	fma.rn.f64 	%fd491, %fd448, %fd459, %fd411;
	fma.rn.f64 	%fd492, %fd448, %fd460, %fd412;
	fma.rn.f64 	%fd493, %fd449, %fd453, %fd413;
	fma.rn.f64 	%fd494, %fd449, %fd454, %fd414;
	fma.rn.f64 	%fd495, %fd449, %fd455, %fd415;
	fma.rn.f64 	%fd496, %fd449, %fd456, %fd416;
	fma.rn.f64 	%fd497, %fd450, %fd453, %fd417;
	fma.rn.f64 	%fd498, %fd450, %fd454, %fd418;
	fma.rn.f64 	%fd499, %fd450, %fd455, %fd419;
	fma.rn.f64 	%fd500, %fd450, %fd456, %fd420;
	fma.rn.f64 	%fd501, %fd451, %fd453, %fd421;
	fma.rn.f64 	%fd502, %fd451, %fd454, %fd422;
	fma.rn.f64 	%fd503, %fd451, %fd455, %fd423;
	fma.rn.f64 	%fd504, %fd451, %fd456, %fd424;
	fma.rn.f64 	%fd505, %fd452, %fd453, %fd425;
	fma.rn.f64 	%fd506, %fd452, %fd454, %fd426;
	fma.rn.f64 	%fd507, %fd452, %fd455, %fd427;
	fma.rn.f64 	%fd508, %fd452, %fd456, %fd428;
	fma.rn.f64 	%fd509, %fd449, %fd457, %fd429;
	fma.rn.f64 	%fd510, %fd449, %fd458, %fd430;
	fma.rn.f64 	%fd511, %fd449, %fd459, %fd431;
	fma.rn.f64 	%fd512, %fd449, %fd460, %fd432;
	fma.rn.f64 	%fd513, %fd450, %fd457, %fd433;
	fma.rn.f64 	%fd514, %fd450, %fd458, %fd434;
	fma.rn.f64 	%fd515, %fd450, %fd459, %fd435;
	fma.rn.f64 	%fd516, %fd450, %fd460, %fd436;
	fma.rn.f64 	%fd517, %fd451, %fd457, %fd437;
	fma.rn.f64 	%fd518, %fd451, %fd458, %fd438;
	fma.rn.f64 	%fd519, %fd451, %fd459, %fd439;
	fma.rn.f64 	%fd520, %fd451, %fd460, %fd440;
	fma.rn.f64 	%fd521, %fd452, %fd457, %fd441;
	fma.rn.f64 	%fd522, %fd452, %fd458, %fd442;
	fma.rn.f64 	%fd523, %fd452, %fd459, %fd443;
	fma.rn.f64 	%fd524, %fd452, %fd460, %fd444;
	ld.shared.v2.f64 	{%fd525, %fd526}, [%r7+4096];
	ld.shared.v2.f64 	{%fd527, %fd528}, [%r7+4112];
	ld.shared.v2.f64 	{%fd529, %fd530}, [%r7+4128];
	ld.shared.v2.f64 	{%fd531, %fd532}, [%r7+4144];
	ld.shared.v2.f64 	{%fd533, %fd534}, [%r8+4096];
	ld.shared.v2.f64 	{%fd535, %fd536}, [%r8+4112];
	ld.shared.v2.f64 	{%fd537, %fd538}, [%r8+4128];
	ld.shared.v2.f64 	{%fd539, %fd540}, [%r8+4144];
	fma.rn.f64 	%fd541, %fd525, %fd533, %fd461;
	fma.rn.f64 	%fd542, %fd525, %fd534, %fd462;
	fma.rn.f64 	%fd543, %fd525, %fd535, %fd463;
	fma.rn.f64 	%fd544, %fd525, %fd536, %fd464;
	fma.rn.f64 	%fd545, %fd526, %fd533, %fd465;
	fma.rn.f64 	%fd546, %fd526, %fd534, %fd466;
	fma.rn.f64 	%fd547, %fd526, %fd535, %fd467;
	fma.rn.f64 	%fd548, %fd526, %fd536, %fd468;
	fma.rn.f64 	%fd549, %fd527, %fd533, %fd469;
	fma.rn.f64 	%fd550, %fd527, %fd534, %fd470;
	fma.rn.f64 	%fd551, %fd527, %fd535, %fd471;
	fma.rn.f64 	%fd552, %fd527, %fd536, %fd472;
	fma.rn.f64 	%fd553, %fd528, %fd533, %fd473;
	fma.rn.f64 	%fd554, %fd528, %fd534, %fd474;
	fma.rn.f64 	%fd555, %fd528, %fd535, %fd475;
	fma.rn.f64 	%fd556, %fd528, %fd536, %fd476;
	fma.rn.f64 	%fd557, %fd525, %fd537, %fd477;
	fma.rn.f64 	%fd558, %fd525, %fd538, %fd478;
	fma.rn.f64 	%fd559, %fd525, %fd539, %fd479;
	fma.rn.f64 	%fd560, %fd525, %fd540, %fd480;
	fma.rn.f64 	%fd561, %fd526, %fd537, %fd481;
	fma.rn.f64 	%fd562, %fd526, %fd538, %fd482;
	fma.rn.f64 	%fd563, %fd526, %fd539, %fd483;
	fma.rn.f64 	%fd564, %fd526, %fd540, %fd484;
	fma.rn.f64 	%fd565, %fd527, %fd537, %fd485;
	fma.rn.f64 	%fd566, %fd527, %fd538, %fd486;
	fma.rn.f64 	%fd567, %fd527, %fd539, %fd487;
	fma.rn.f64 	%fd568, %fd527, %fd540, %fd488;
	fma.rn.f64 	%fd569, %fd528, %fd537, %fd489;
	fma.rn.f64 	%fd570, %fd528, %fd538, %fd490;
	fma.rn.f64 	%fd571, %fd528, %fd539, %fd491;
	fma.rn.f64 	%fd572, %fd528, %fd540, %fd492;
	fma.rn.f64 	%fd573, %fd529, %fd533, %fd493;
	fma.rn.f64 	%fd574, %fd529, %fd534, %fd494;
	fma.rn.f64 	%fd575, %fd529, %fd535, %fd495;
	fma.rn.f64 	%fd576, %fd529, %fd536, %fd496;
	fma.rn.f64 	%fd577, %fd530, %fd533, %fd497;
	fma.rn.f64 	%fd578, %fd530, %fd534, %fd498;
	fma.rn.f64 	%fd579, %fd530, %fd535, %fd499;
	fma.rn.f64 	%fd580, %fd530, %fd536, %fd500;
	fma.rn.f64 	%fd581, %fd531, %fd533, %fd501;
	fma.rn.f64 	%fd582, %fd531, %fd534, %fd502;
	fma.rn.f64 	%fd583, %fd531, %fd535, %fd503;
	fma.rn.f64 	%fd584, %fd531, %fd536, %fd504;
	fma.rn.f64 	%fd585, %fd532, %fd533, %fd505;
	fma.rn.f64 	%fd586, %fd532, %fd534, %fd506;
	fma.rn.f64 	%fd587, %fd532, %fd535, %fd507;
	fma.rn.f64 	%fd588, %fd532, %fd536, %fd508;
	fma.rn.f64 	%fd589, %fd529, %fd537, %fd509;
	fma.rn.f64 	%fd590, %fd529, %fd538, %fd510;
	fma.rn.f64 	%fd591, %fd529, %fd539, %fd511;
	fma.rn.f64 	%fd592, %fd529, %fd540, %fd512;
	fma.rn.f64 	%fd593, %fd530, %fd537, %fd513;
	fma.rn.f64 	%fd594, %fd530, %fd538, %fd514;
	fma.rn.f64 	%fd595, %fd530, %fd539, %fd515;
	fma.rn.f64 	%fd596, %fd530, %fd540, %fd516;
	fma.rn.f64 	%fd597, %fd531, %fd537, %fd517;
	fma.rn.f64 	%fd598, %fd531, %fd538, %fd518;
	fma.rn.f64 	%fd599, %fd531, %fd539, %fd519;
	fma.rn.f64 	%fd600, %fd531, %fd540, %fd520;
	fma.rn.f64 	%fd601, %fd532, %fd537, %fd521;
	fma.rn.f64 	%fd602, %fd532, %fd538, %fd522;
	fma.rn.f64 	%fd603, %fd532, %fd539, %fd523;
	fma.rn.f64 	%fd604, %fd532, %fd540, %fd524;
	ld.shared.v2.f64 	{%fd605, %fd606}, [%r7+5120];
	ld.shared.v2.f64 	{%fd607, %fd608}, [%r7+5136];
	ld.shared.v2.f64 	{%fd609, %fd610}, [%r7+5152];
	ld.shared.v2.f64 	{%fd611, %fd612}, [%r7+5168];
	ld.shared.v2.f64 	{%fd613, %fd614}, [%r8+5120];
	ld.shared.v2.f64 	{%fd615, %fd616}, [%r8+5136];
	ld.shared.v2.f64 	{%fd617, %fd618}, [%r8+5152];
	ld.shared.v2.f64 	{%fd619, %fd620}, [%r8+5168];
	fma.rn.f64 	%fd621, %fd605, %fd613, %fd541;
	fma.rn.f64 	%fd622, %fd605, %fd614, %fd542;
	fma.rn.f64 	%fd623, %fd605, %fd615, %fd543;
	fma.rn.f64 	%fd624, %fd605, %fd616, %fd544;
	fma.rn.f64 	%fd625, %fd606, %fd613, %fd545;
	fma.rn.f64 	%fd626, %fd606, %fd614, %fd546;
	fma.rn.f64 	%fd627, %fd606, %fd615, %fd547;
	fma.rn.f64 	%fd628, %fd606, %fd616, %fd548;
	fma.rn.f64 	%fd629, %fd607, %fd613, %fd549;
	fma.rn.f64 	%fd630, %fd607, %fd614, %fd550;
	fma.rn.f64 	%fd631, %fd607, %fd615, %fd551;
	fma.rn.f64 	%fd632, %fd607, %fd616, %fd552;
	fma.rn.f64 	%fd633, %fd608, %fd613, %fd553;
	fma.rn.f64 	%fd634, %fd608, %fd614, %fd554;
	fma.rn.f64 	%fd635, %fd608, %fd615, %fd555;
	fma.rn.f64 	%fd636, %fd608, %fd616, %fd556;
	fma.rn.f64 	%fd637, %fd605, %fd617, %fd557;
	fma.rn.f64 	%fd638, %fd605, %fd618, %fd558;
	fma.rn.f64 	%fd639, %fd605, %fd619, %fd559;
	fma.rn.f64 	%fd640, %fd605, %fd620, %fd560;
	fma.rn.f64 	%fd641, %fd606, %fd617, %fd561;
	fma.rn.f64 	%fd642, %fd606, %fd618, %fd562;
	fma.rn.f64 	%fd643, %fd606, %fd619, %fd563;
	fma.rn.f64 	%fd644, %fd606, %fd620, %fd564;
	fma.rn.f64 	%fd645, %fd607, %fd617, %fd565;
	fma.rn.f64 	%fd646, %fd607, %fd618, %fd566;
	fma.rn.f64 	%fd647, %fd607, %fd619, %fd567;
	fma.rn.f64 	%fd648, %fd607, %fd620, %fd568;
	fma.rn.f64 	%fd649, %fd608, %fd617, %fd569;
	fma.rn.f64 	%fd650, %fd608, %fd618, %fd570;
	fma.rn.f64 	%fd651, %fd608, %fd619, %fd571;
	fma.rn.f64 	%fd652, %fd608, %fd620, %fd572;
	fma.rn.f64 	%fd653, %fd609, %fd613, %fd573;
	fma.rn.f64 	%fd654, %fd609, %fd614, %fd574;
	fma.rn.f64 	%fd655, %fd609, %fd615, %fd575;
	fma.rn.f64 	%fd656, %fd609, %fd616, %fd576;
	fma.rn.f64 	%fd657, %fd610, %fd613, %fd577;
	fma.rn.f64 	%fd658, %fd610, %fd614, %fd578;
	fma.rn.f64 	%fd659, %fd610, %fd615, %fd579;
	fma.rn.f64 	%fd660, %fd610, %fd616, %fd580;
	fma.rn.f64 	%fd661, %fd611, %fd613, %fd581;
	fma.rn.f64 	%fd662, %fd611, %fd614, %fd582;
	fma.rn.f64 	%fd663, %fd611, %fd615, %fd583;
	fma.rn.f64 	%fd664, %fd611, %fd616, %fd584;
	fma.rn.f64 	%fd665, %fd612, %fd613, %fd585;
	fma.rn.f64 	%fd666, %fd612, %fd614, %fd586;
	fma.rn.f64 	%fd667, %fd612, %fd615, %fd587;
	fma.rn.f64 	%fd668, %fd612, %fd616, %fd588;
	fma.rn.f64 	%fd669, %fd609, %fd617, %fd589;
	fma.rn.f64 	%fd670, %fd609, %fd618, %fd590;
	fma.rn.f64 	%fd671, %fd609, %fd619, %fd591;
	fma.rn.f64 	%fd672, %fd609, %fd620, %fd592;
	fma.rn.f64 	%fd673, %fd610, %fd617, %fd593;
	fma.rn.f64 	%fd674, %fd610, %fd618, %fd594;
	fma.rn.f64 	%fd675, %fd610, %fd619, %fd595;
	fma.rn.f64 	%fd676, %fd610, %fd620, %fd596;
	fma.rn.f64 	%fd677, %fd611, %fd617, %fd597;
	fma.rn.f64 	%fd678, %fd611, %fd618, %fd598;
	fma.rn.f64 	%fd679, %fd611, %fd619, %fd599;
	fma.rn.f64 	%fd680, %fd611, %fd620, %fd600;
	fma.rn.f64 	%fd681, %fd612, %fd617, %fd601;
	fma.rn.f64 	%fd682, %fd612, %fd618, %fd602;
	fma.rn.f64 	%fd683, %fd612, %fd619, %fd603;
	fma.rn.f64 	%fd684, %fd612, %fd620, %fd604;
	ld.shared.v2.f64 	{%fd685, %fd686}, [%r7+6144];
	ld.shared.v2.f64 	{%fd687, %fd688}, [%r7+6160];
	ld.shared.v2.f64 	{%fd689, %fd690}, [%r7+6176];
	ld.shared.v2.f64 	{%fd691, %fd692}, [%r7+6192];
	ld.shared.v2.f64 	{%fd693, %fd694}, [%r8+6144];
	ld.shared.v2.f64 	{%fd695, %fd696}, [%r8+6160];
	ld.shared.v2.f64 	{%fd697, %fd698}, [%r8+6176];
	ld.shared.v2.f64 	{%fd699, %fd700}, [%r8+6192];
	fma.rn.f64 	%fd701, %fd685, %fd693, %fd621;
	fma.rn.f64 	%fd702, %fd685, %fd694, %fd622;
	fma.rn.f64 	%fd703, %fd685, %fd695, %fd623;
	fma.rn.f64 	%fd704, %fd685, %fd696, %fd624;
	fma.rn.f64 	%fd705, %fd686, %fd693, %fd625;
	fma.rn.f64 	%fd706, %fd686, %fd694, %fd626;
	fma.rn.f64 	%fd707, %fd686, %fd695, %fd627;
	fma.rn.f64 	%fd708, %fd686, %fd696, %fd628;
	fma.rn.f64 	%fd709, %fd687, %fd693, %fd629;
	fma.rn.f64 	%fd710, %fd687, %fd694, %fd630;
	fma.rn.f64 	%fd711, %fd687, %fd695, %fd631;
	fma.rn.f64 	%fd712, %fd687, %fd696, %fd632;
	fma.rn.f64 	%fd713, %fd688, %fd693, %fd633;
	fma.rn.f64 	%fd714, %fd688, %fd694, %fd634;
	fma.rn.f64 	%fd715, %fd688, %fd695, %fd635;
	fma.rn.f64 	%fd716, %fd688, %fd696, %fd636;
	fma.rn.f64 	%fd717, %fd685, %fd697, %fd637;
	fma.rn.f64 	%fd718, %fd685, %fd698, %fd638;
	fma.rn.f64 	%fd719, %fd685, %fd699, %fd639;
	fma.rn.f64 	%fd720, %fd685, %fd700, %fd640;
	fma.rn.f64 	%fd721, %fd686, %fd697, %fd641;
	fma.rn.f64 	%fd722, %fd686, %fd698, %fd642;
	fma.rn.f64 	%fd723, %fd686, %fd699, %fd643;
	fma.rn.f64 	%fd724, %fd686, %fd700, %fd644;
	fma.rn.f64 	%fd725, %fd687, %fd697, %fd645;
	fma.rn.f64 	%fd726, %fd687, %fd698, %fd646;
	fma.rn.f64 	%fd727, %fd687, %fd699, %fd647;
	fma.rn.f64 	%fd728, %fd687, %fd700, %fd648;
	fma.rn.f64 	%fd729, %fd688, %fd697, %fd649;
	fma.rn.f64 	%fd730, %fd688, %fd698, %fd650;
	fma.rn.f64 	%fd731, %fd688, %fd699, %fd651;
	fma.rn.f64 	%fd732, %fd688, %fd700, %fd652;
	fma.rn.f64 	%fd733, %fd689, %fd693, %fd653;
	fma.rn.f64 	%fd734, %fd689, %fd694, %fd654;
	fma.rn.f64 	%fd735, %fd689, %fd695, %fd655;
	fma.rn.f64 	%fd736, %fd689, %fd696, %fd656;
	fma.rn.f64 	%fd737, %fd690, %fd693, %fd657;
	fma.rn.f64 	%fd738, %fd690, %fd694, %fd658;
	fma.rn.f64 	%fd739, %fd690, %fd695, %fd659;
	fma.rn.f64 	%fd740, %fd690, %fd696, %fd660;
	fma.rn.f64 	%fd741, %fd691, %fd693, %fd661;
	fma.rn.f64 	%fd742, %fd691, %fd694, %fd662;
	fma.rn.f64 	%fd743, %fd691, %fd695, %fd663;
	fma.rn.f64 	%fd744, %fd691, %fd696, %fd664;
	fma.rn.f64 	%fd745, %fd692, %fd693, %fd665;
	fma.rn.f64 	%fd746, %fd692, %fd694, %fd666;
	fma.rn.f64 	%fd747, %fd692, %fd695, %fd667;
	fma.rn.f64 	%fd748, %fd692, %fd696, %fd668;
	fma.rn.f64 	%fd749, %fd689, %fd697, %fd669;
	fma.rn.f64 	%fd750, %fd689, %fd698, %fd670;
	fma.rn.f64 	%fd751, %fd689, %fd699, %fd671;
	fma.rn.f64 	%fd752, %fd689, %fd700, %fd672;
	fma.rn.f64 	%fd753, %fd690, %fd697, %fd673;
	fma.rn.f64 	%fd754, %fd690, %fd698, %fd674;
	fma.rn.f64 	%fd755, %fd690, %fd699, %fd675;
	fma.rn.f64 	%fd756, %fd690, %fd700, %fd676;
	fma.rn.f64 	%fd757, %fd691, %fd697, %fd677;
	fma.rn.f64 	%fd758, %fd691, %fd698, %fd678;
	fma.rn.f64 	%fd759, %fd691, %fd699, %fd679;
	fma.rn.f64 	%fd760, %fd691, %fd700, %fd680;
	fma.rn.f64 	%fd761, %fd692, %fd697, %fd681;
	fma.rn.f64 	%fd762, %fd692, %fd698, %fd682;
	fma.rn.f64 	%fd763, %fd692, %fd699, %fd683;
	fma.rn.f64 	%fd764, %fd692, %fd700, %fd684;
	ld.shared.v2.f64 	{%fd765, %fd766}, [%r7+7168];
	ld.shared.v2.f64 	{%fd767, %fd768}, [%r7+7184];
	ld.shared.v2.f64 	{%fd769, %fd770}, [%r7+7200];
	ld.shared.v2.f64 	{%fd771, %fd772}, [%r7+7216];
	ld.shared.v2.f64 	{%fd773, %fd774}, [%r8+7168];
	ld.shared.v2.f64 	{%fd775, %fd776}, [%r8+7184];
	ld.shared.v2.f64 	{%fd777, %fd778}, [%r8+7200];
	ld.shared.v2.f64 	{%fd779, %fd780}, [%r8+7216];
	fma.rn.f64 	%fd1086, %fd765, %fd773, %fd701;
	fma.rn.f64 	%fd1085, %fd765, %fd774, %fd702;
	fma.rn.f64 	%fd1084, %fd765, %fd775, %fd703;
	fma.rn.f64 	%fd1083, %fd765, %fd776, %fd704;
	fma.rn.f64 	%fd1078, %fd766, %fd773, %fd705;
	fma.rn.f64 	%fd1077, %fd766, %fd774, %fd706;
	fma.rn.f64 	%fd1076, %fd766, %fd775, %fd707;
	fma.rn.f64 	%fd1075, %fd766, %fd776, %fd708;
	fma.rn.f64 	%fd1070, %fd767, %fd773, %fd709;
	fma.rn.f64 	%fd1069, %fd767, %fd774, %fd710;
	fma.rn.f64 	%fd1068, %fd767, %fd775, %fd711;
	fma.rn.f64 	%fd1067, %fd767, %fd776, %fd712;
	fma.rn.f64 	%fd1062, %fd768, %fd773, %fd713;
	fma.rn.f64 	%fd1061, %fd768, %fd774, %fd714;
	fma.rn.f64 	%fd1060, %fd768, %fd775, %fd715;
	fma.rn.f64 	%fd1059, %fd768, %fd776, %fd716;
	fma.rn.f64 	%fd1082, %fd765, %fd777, %fd717;
	fma.rn.f64 	%fd1081, %fd765, %fd778, %fd718;
	fma.rn.f64 	%fd1080, %fd765, %fd779, %fd719;
	fma.rn.f64 	%fd1079, %fd765, %fd780, %fd720;
	fma.rn.f64 	%fd1074, %fd766, %fd777, %fd721;
	fma.rn.f64 	%fd1073, %fd766, %fd778, %fd722;
	fma.rn.f64 	%fd1072, %fd766, %fd779, %fd723;
	fma.rn.f64 	%fd1071, %fd766, %fd780, %fd724;
	fma.rn.f64 	%fd1066, %fd767, %fd777, %fd725;
	fma.rn.f64 	%fd1065, %fd767, %fd778, %fd726;
	fma.rn.f64 	%fd1064, %fd767, %fd779, %fd727;
	fma.rn.f64 	%fd1063, %fd767, %fd780, %fd728;
	fma.rn.f64 	%fd1058, %fd768, %fd777, %fd729;
	fma.rn.f64 	%fd1057, %fd768, %fd778, %fd730;
	fma.rn.f64 	%fd1056, %fd768, %fd779, %fd731;
	fma.rn.f64 	%fd1055, %fd768, %fd780, %fd732;
	fma.rn.f64 	%fd1054, %fd769, %fd773, %fd733;
	fma.rn.f64 	%fd1053, %fd769, %fd774, %fd734;
	fma.rn.f64 	%fd1052, %fd769, %fd775, %fd735;
	fma.rn.f64 	%fd1051, %fd769, %fd776, %fd736;
	fma.rn.f64 	%fd1046, %fd770, %fd773, %fd737;
	fma.rn.f64 	%fd1045, %fd770, %fd774, %fd738;
	fma.rn.f64 	%fd1044, %fd770, %fd775, %fd739;
	fma.rn.f64 	%fd1043, %fd770, %fd776, %fd740;
	fma.rn.f64 	%fd1087, %fd771, %fd773, %fd741;
	fma.rn.f64 	%fd1088, %fd771, %fd774, %fd742;
	fma.rn.f64 	%fd1089, %fd771, %fd775, %fd743;
	fma.rn.f64 	%fd1090, %fd771, %fd776, %fd744;
	fma.rn.f64 	%fd1095, %fd772, %fd773, %fd745;
	fma.rn.f64 	%fd1096, %fd772, %fd774, %fd746;
	fma.rn.f64 	%fd1097, %fd772, %fd775, %fd747;
	fma.rn.f64 	%fd1098, %fd772, %fd776, %fd748;
	fma.rn.f64 	%fd1050, %fd769, %fd777, %fd749;
	fma.rn.f64 	%fd1049, %fd769, %fd778, %fd750;
	fma.rn.f64 	%fd1048, %fd769, %fd779, %fd751;
	fma.rn.f64 	%fd1047, %fd769, %fd780, %fd752;
	fma.rn.f64 	%fd1042, %fd770, %fd777, %fd753;
	fma.rn.f64 	%fd1041, %fd770, %fd778, %fd754;
	fma.rn.f64 	%fd1040, %fd770, %fd779, %fd755;
	fma.rn.f64 	%fd1039, %fd770, %fd780, %fd756;
	fma.rn.f64 	%fd1091, %fd771, %fd777, %fd757;
	fma.rn.f64 	%fd1092, %fd771, %fd778, %fd758;
	fma.rn.f64 	%fd1093, %fd771, %fd779, %fd759;
	fma.rn.f64 	%fd1094, %fd771, %fd780, %fd760;
	fma.rn.f64 	%fd1099, %fd772, %fd777, %fd761;
	fma.rn.f64 	%fd1100, %fd772, %fd778, %fd762;
	fma.rn.f64 	%fd1101, %fd772, %fd779, %fd763;
	fma.rn.f64 	%fd1102, %fd772, %fd780, %fd764;
	bar.sync 	0;
	add.s32 	%r53, %r53, 8;
	add.s64 	%rd45, %rd45, 64;
	add.s32 	%r52, %r52, %r9;
	setp.lt.s32 	%p2, %r53, %r15;
	@%p2 bra 	$L__BB1_2;
$L__BB1_3:
	ld.param.f64 	%fd974, [_Z9matrixMulId7double4EvPKT_S3_PS1_iiiS1_S1__param_7];
	ld.param.f64 	%fd973, [_Z9matrixMulId7double4EvPKT_S3_PS1_iiiS1_S1__param_6];
	ld.param.u32 	%r51, [_Z9matrixMulId7double4EvPKT_S3_PS1_iiiS1_S1__param_4];
	ld.global.v2.f64 	{%fd781, %fd782}, [%rd2];
	ld.global.v2.f64 	{%fd783, %fd784}, [%rd2+16];
	ld.global.v2.f64 	{%fd785, %fd786}, [%rd2+32];
	ld.global.v2.f64 	{%fd787, %fd788}, [%rd2+48];
	mul.wide.s32 	%rd37, %r51, 8;
	add.s64 	%rd38, %rd2, %rd37;
	ld.global.v2.f64 	{%fd789, %fd790}, [%rd38];
	ld.global.v2.f64 	{%fd791, %fd792}, [%rd38+16];
	ld.global.v2.f64 	{%fd793, %fd794}, [%rd38+32];
	ld.global.v2.f64 	{%fd795, %fd796}, [%rd38+48];
	add.s64 	%rd39, %rd38, %rd37;
	ld.global.v2.f64 	{%fd797, %fd798}, [%rd39];
	ld.global.v2.f64 	{%fd799, %fd800}, [%rd39+16];
	ld.global.v2.f64 	{%fd801, %fd802}, [%rd39+32];
	ld.global.v2.f64 	{%fd803, %fd804}, [%rd39+48];
	add.s64 	%rd40, %rd39, %rd37;
	ld.global.v2.f64 	{%fd805, %fd806}, [%rd40];
	ld.global.v2.f64 	{%fd807, %fd808}, [%rd40+16];
	ld.global.v2.f64 	{%fd809, %fd810}, [%rd40+32];
	ld.global.v2.f64 	{%fd811, %fd812}, [%rd40+48];
	add.s64 	%rd41, %rd40, %rd37;
	ld.global.v2.f64 	{%fd813, %fd814}, [%rd41];
	ld.global.v2.f64 	{%fd815, %fd816}, [%rd41+16];
	ld.global.v2.f64 	{%fd817, %fd818}, [%rd41+32];
	ld.global.v2.f64 	{%fd819, %fd820}, [%rd41+48];
	add.s64 	%rd42, %rd41, %rd37;
	ld.global.v2.f64 	{%fd821, %fd822}, [%rd42];
	ld.global.v2.f64 	{%fd823, %fd824}, [%rd42+16];
	ld.global.v2.f64 	{%fd825, %fd826}, [%rd42+32];
	ld.global.v2.f64 	{%fd827, %fd828}, [%rd42+48];
	add.s64 	%rd43, %rd42, %rd37;
	ld.global.v2.f64 	{%fd829, %fd830}, [%rd43];
	ld.global.v2.f64 	{%fd831, %fd832}, [%rd43+16];
	ld.global.v2.f64 	{%fd833, %fd834}, [%rd43+32];
	ld.global.v2.f64 	{%fd835, %fd836}, [%rd43+48];
	add.s64 	%rd44, %rd43, %rd37;
	ld.global.v2.f64 	{%fd837, %fd838}, [%rd44];
	ld.global.v2.f64 	{%fd839, %fd840}, [%rd44+16];
	ld.global.v2.f64 	{%fd841, %fd842}, [%rd44+32];
	ld.global.v2.f64 	{%fd843, %fd844}, [%rd44+48];
	mul.f64 	%fd845, %fd973, %fd1086;
	fma.rn.f64 	%fd846, %fd974, %fd781, %fd845;
	mul.f64 	%fd847, %fd973, %fd1085;
	fma.rn.f64 	%fd848, %fd974, %fd782, %fd847;
	mul.f64 	%fd849, %fd973, %fd1084;
	fma.rn.f64 	%fd850, %fd974, %fd783, %fd849;
	mul.f64 	%fd851, %fd973, %fd1083;
	fma.rn.f64 	%fd852, %fd974, %fd784, %fd851;
	mul.f64 	%fd853, %fd973, %fd1082;
	fma.rn.f64 	%fd854, %fd974, %fd785, %fd853;
	mul.f64 	%fd855, %fd973, %fd1081;
	fma.rn.f64 	%fd856, %fd974, %fd786, %fd855;
	mul.f64 	%fd857, %fd973, %fd1080;
	fma.rn.f64 	%fd858, %fd974, %fd787, %fd857;
	mul.f64 	%fd859, %fd973, %fd1079;
	fma.rn.f64 	%fd860, %fd974, %fd788, %fd859;
	mul.f64 	%fd861, %fd973, %fd1078;
	fma.rn.f64 	%fd862, %fd974, %fd789, %fd861;
	mul.f64 	%fd863, %fd973, %fd1077;
	fma.rn.f64 	%fd864, %fd974, %fd790, %fd863;
	mul.f64 	%fd865, %fd973, %fd1076;
	fma.rn.f64 	%fd866, %fd974, %fd791, %fd865;
	mul.f64 	%fd867, %fd973, %fd1075;
	fma.rn.f64 	%fd868, %fd974, %fd792, %fd867;
	mul.f64 	%fd869, %fd973, %fd1074;
	fma.rn.f64 	%fd870, %fd974, %fd793, %fd869;
	mul.f64 	%fd871, %fd973, %fd1073;
	fma.rn.f64 	%fd872, %fd974, %fd794, %fd871;
	mul.f64 	%fd873, %fd973, %fd1072;
	fma.rn.f64 	%fd874, %fd974, %fd795, %fd873;
	mul.f64 	%fd875, %fd973, %fd1071;
	fma.rn.f64 	%fd876, %fd974, %fd796, %fd875;
	mul.f64 	%fd877, %fd973, %fd1070;
	fma.rn.f64 	%fd878, %fd974, %fd797, %fd877;
	mul.f64 	%fd879, %fd973, %fd1069;
	fma.rn.f64 	%fd880, %fd974, %fd798, %fd879;
	mul.f64 	%fd881, %fd973, %fd1068;
	fma.rn.f64 	%fd882, %fd974, %fd799, %fd881;
	mul.f64 	%fd883, %fd973, %fd1067;
	fma.rn.f64 	%fd884, %fd974, %fd800, %fd883;
	mul.f64 	%fd885, %fd973, %fd1066;
	fma.rn.f64 	%fd886, %fd974, %fd801, %fd885;
	mul.f64 	%fd887, %fd973, %fd1065;
	fma.rn.f64 	%fd888, %fd974, %fd802, %fd887;
	mul.f64 	%fd889, %fd973, %fd1064;
	fma.rn.f64 	%fd890, %fd974, %fd803, %fd889;
	mul.f64 	%fd891, %fd973, %fd1063;
	fma.rn.f64 	%fd892, %fd974, %fd804, %fd891;
	mul.f64 	%fd893, %fd973, %fd1062;
	fma.rn.f64 	%fd894, %fd974, %fd805, %fd893;
	mul.f64 	%fd895, %fd973, %fd1061;
	fma.rn.f64 	%fd896, %fd974, %fd806, %fd895;
	mul.f64 	%fd897, %fd973, %fd1060;
	fma.rn.f64 	%fd898, %fd974, %fd807, %fd897;
	mul.f64 	%fd899, %fd973, %fd1059;
	fma.rn.f64 	%fd900, %fd974, %fd808, %fd899;
	mul.f64 	%fd901, %fd973, %fd1058;
	fma.rn.f64 	%fd902, %fd974, %fd809, %fd901;
	mul.f64 	%fd903, %fd973, %fd1057;
	fma.rn.f64 	%fd904, %fd974, %fd810, %fd903;
	mul.f64 	%fd905, %fd973, %fd1056;
	fma.rn.f64 	%fd906, %fd974, %fd811, %fd905;
	mul.f64 	%fd907, %fd973, %fd1055;
	fma.rn.f64 	%fd908, %fd974, %fd812, %fd907;
	mul.f64 	%fd909, %fd973, %fd1054;
	fma.rn.f64 	%fd910, %fd974, %fd813, %fd909;
	mul.f64 	%fd911, %fd973, %fd1053;
	fma.rn.f64 	%fd912, %fd974, %fd814, %fd911;
	mul.f64 	%fd913, %fd973, %fd1052;
	fma.rn.f64 	%fd914, %fd974, %fd815, %fd913;
	mul.f64 	%fd915, %fd973, %fd1051;
	fma.rn.f64 	%fd916, %fd974, %fd816, %fd915;
	mul.f64 	%fd917, %fd973, %fd1050;
	fma.rn.f64 	%fd918, %fd974, %fd817, %fd917;
	mul.f64 	%fd919, %fd973, %fd1049;
	fma.rn.f64 	%fd920, %fd974, %fd818, %fd919;
	mul.f64 	%fd921, %fd973, %fd1048;
	fma.rn.f64 	%fd922, %fd974, %fd819, %fd921;
	mul.f64 	%fd923, %fd973, %fd1047;
	fma.rn.f64 	%fd924, %fd974, %fd820, %fd923;
	mul.f64 	%fd925, %fd973, %fd1046;
	fma.rn.f64 	%fd926, %fd974, %fd821, %fd925;
	mul.f64 	%fd927, %fd973, %fd1045;
	fma.rn.f64 	%fd928, %fd974, %fd822, %fd927;
	mul.f64 	%fd929, %fd973, %fd1044;
	fma.rn.f64 	%fd930, %fd974, %fd823, %fd929;
	mul.f64 	%fd931, %fd973, %fd1043;
	fma.rn.f64 	%fd932, %fd974, %fd824, %fd931;
	mul.f64 	%fd933, %fd973, %fd1042;
	fma.rn.f64 	%fd934, %fd974, %fd825, %fd933;
	mul.f64 	%fd935, %fd973, %fd1041;
	fma.rn.f64 	%fd936, %fd974, %fd826, %fd935;
	mul.f64 	%fd937, %fd973, %fd1040;
	fma.rn.f64 	%fd938, %fd974, %fd827, %fd937;
	mul.f64 	%fd939, %fd973, %fd1039;
	fma.rn.f64 	%fd940, %fd974, %fd828, %fd939;
	mul.f64 	%fd941, %fd973, %fd1087;
	fma.rn.f64 	%fd942, %fd974, %fd829, %fd941;
	mul.f64 	%fd943, %fd973, %fd1088;
	fma.rn.f64 	%fd944, %fd974, %fd830, %fd943;
	mul.f64 	%fd945, %fd973, %fd1089;
	fma.rn.f64 	%fd946, %fd974, %fd831, %fd945;
	mul.f64 	%fd947, %fd973, %fd1090;
	fma.rn.f64 	%fd948, %fd974, %fd832, %fd947;
	mul.f64 	%fd949, %fd973, %fd1091;
	fma.rn.f64 	%fd950, %fd974, %fd833, %fd949;
	mul.f64 	%fd951, %fd973, %fd1092;
	fma.rn.f64 	%fd952, %fd974, %fd834, %fd951;
	mul.f64 	%fd953, %fd973, %fd1093;
	fma.rn.f64 	%fd954, %fd974, %fd835, %fd953;
	mul.f64 	%fd955, %fd973, %fd1094;
	fma.rn.f64 	%fd956, %fd974, %fd836, %fd955;
	mul.f64 	%fd957, %fd973, %fd1095;
	fma.rn.f64 	%fd958, %fd974, %fd837, %fd957;
	mul.f64 	%fd959, %fd973, %fd1096;
	fma.rn.f64 	%fd960, %fd974, %fd838, %fd959;
	mul.f64 	%fd961, %fd973, %fd1097;
	fma.rn.f64 	%fd962, %fd974, %fd839, %fd961;
	mul.f64 	%fd963, %fd973, %fd1098;
	fma.rn.f64 	%fd964, %fd974, %fd840, %fd963;
	mul.f64 	%fd965, %fd973, %fd1099;
	fma.rn.f64 	%fd966, %fd974, %fd841, %fd965;
	mul.f64 	%fd967, %fd973, %fd1100;
	fma.rn.f64 	%fd968, %fd974, %fd842, %fd967;
	mul.f64 	%fd969, %fd973, %fd1101;
	fma.rn.f64 	%fd970, %fd974, %fd843, %fd969;
	mul.f64 	%fd971, %fd973, %fd1102;
	fma.rn.f64 	%fd972, %fd974, %fd844, %fd971;
	st.global.v2.f64 	[%rd2], {%fd846, %fd848};
	st.global.v2.f64 	[%rd2+16], {%fd850, %fd852};
	st.global.v2.f64 	[%rd2+32], {%fd854, %fd856};
	st.global.v2.f64 	[%rd2+48], {%fd858, %fd860};
	st.global.v2.f64 	[%rd38], {%fd862, %fd864};
	st.global.v2.f64 	[%rd38+16], {%fd866, %fd868};
	st.global.v2.f64 	[%rd38+32], {%fd870, %fd872};
	st.global.v2.f64 	[%rd38+48], {%fd874, %fd876};
	st.global.v2.f64 	[%rd39], {%fd878, %fd880};
	st.global.v2.f64 	[%rd39+16], {%fd882, %fd884};
	st.global.v2.f64 	[%rd39+32], {%fd886, %fd888};
	st.global.v2.f64 	[%rd39+48], {%fd890, %fd892};
	st.global.v2.f64 	[%rd40], {%fd894, %fd896};
	st.global.v2.f64 	[%rd40+16], {%fd898, %fd900};
	st.global.v2.f64 	[%rd40+32], {%fd902, %fd904};
	st.global.v2.f64 	[%rd40+48], {%fd906, %fd908};
	st.global.v2.f64 	[%rd41], {%fd910, %fd912};
	st.global.v2.f64 	[%rd41+16], {%fd914, %fd916};
	st.global.v2.f64 	[%rd41+32], {%fd918, %fd920};
	st.global.v2.f64 	[%rd41+48], {%fd922, %fd924};
	st.global.v2.f64 	[%rd42], {%fd926, %fd928};
	st.global.v2.f64 	[%rd42+16], {%fd930, %fd932};
	st.global.v2.f64 	[%rd42+32], {%fd934, %fd936};
	st.global.v2.f64 	[%rd42+48], {%fd938, %fd940};
	st.global.v2.f64 	[%rd43], {%fd942, %fd944};
	st.global.v2.f64 	[%rd43+16], {%fd946, %fd948};
	st.global.v2.f64 	[%rd43+32], {%fd950, %fd952};
	st.global.v2.f64 	[%rd43+48], {%fd954, %fd956};
	st.global.v2.f64 	[%rd44], {%fd958, %fd960};
	st.global.v2.f64 	[%rd44+16], {%fd962, %fd964};
	st.global.v2.f64 	[%rd44+32], {%fd966, %fd968};
	st.global.v2.f64 	[%rd44+48], {%fd970, %fd972};
	ret;

}


// ===== COMPILED SASS (sm_100) =====

	.target	sm_100

	.elftype	@"ET_EXEC"


//--------------------- .note.nv.tkinfo           --------------------------
	.section	.note.nv.tkinfo,"",@"SHT_NOTE"
	.sectionflags	@"SHF_NOTE_NV_TKINFO"
	.tkinfo
        /*0018*/ 	.word	0x00000002
        /*0030*/ 	.string	""
        /*0030*/ 	.string	"ptxas"
        /*0030*/ 	.string	"Cuda compilation tools, release 13.0, V13.0.88"
        /*0030*/ 	.string	"Build cuda_13.0.r13.0/compiler.36424714_0"
        /*0030*/ 	.string	"-arch sm_100 -m 64 "



//--------------------- .note.nv.cuinfo           --------------------------
	.section	.note.nv.cuinfo,"",@"SHT_NOTE"
	.sectionflags	@"SHF_NOTE_NV_CUINFO"
        /*0018*/ 	.short	0x0002
        /*001a*/ 	.short	0x0064
        /*001c*/ 	.short	0x0082
	.zero		2


//--------------------- .nv.info                  --------------------------
	.section	.nv.info,"",@"SHT_CUDA_INFO"
	.align	4


	//----- nvinfo : EIATTR_REGCOUNT
	.align		4
        /*0000*/ 	.byte	0x04, 0x2f
        /*0002*/ 	.short	(.L_2 - .L_1)
	.align		4
.L_1:
        /*0004*/ 	.word	index@(_Z9matrixMulIf6float4EvPKT_S3_PS1_iiiS1_S1_)
        /*0008*/ 	.word	0x0000007d


	//----- nvinfo : EIATTR_FRAME_SIZE
	.align		4
.L_2:
        /*000c*/ 	.byte	0x04, 0x11
        /*000e*/ 	.short	(.L_4 - .L_3)
	.align		4
.L_3:
        /*0010*/ 	.word	index@(_Z9matrixMulIf6float4EvPKT_S3_PS1_iiiS1_S1_)
        /*0014*/ 	.word	0x00000020


	//----- nvinfo : EIATTR_REGCOUNT
	.align		4
.L_4:
        /*0018*/ 	.byte	0x04, 0x2f
        /*001a*/ 	.short	(.L_6 - .L_5)
	.align		4
.L_5:
        /*001c*/ 	.word	index@(_Z9matrixMulId7double4EvPKT_S3_PS1_iiiS1_S1_)
        /*0020*/ 	.word	0x000000fa


	//----- nvinfo : EIATTR_FRAME_SIZE
	.align		4
.L_6:
        /*0024*/ 	.byte	0x04, 0x11
        /*0026*/ 	.short	(.L_8 - .L_7)
	.align		4
.L_7:
        /*0028*/ 	.word	index@(_Z9matrixMulId7double4EvPKT_S3_PS1_iiiS1_S1_)
        /*002c*/ 	.word	0x00000020


	//----- nvinfo : EIATTR_MIN_STACK_SIZE
	.align		4
.L_8:
        /*0030*/ 	.byte	0x04, 0x12
        /*0032*/ 	.short	(.L_10 - .L_9)
	.align		4
.L_9:
        /*0034*/ 	.word	index@(_Z9matrixMulId7double4EvPKT_S3_PS1_iiiS1_S1_)
        /*0038*/ 	.word	0x00000020


	//----- nvinfo : EIATTR_MIN_STACK_SIZE
	.align		4
.L_10:
        /*003c*/ 	.byte	0x04, 0x12
        /*003e*/ 	.short	(.L_12 - .L_11)
	.align		4
.L_11:
        /*0040*/ 	.word	index@(_Z9matrixMulIf6float4EvPKT_S3_PS1_iiiS1_S1_)
        /*0044*/ 	.word	0x00000020
.L_12:


//--------------------- .nv.compat                --------------------------
	.section	.nv.compat,"",@"SHT_CUDA_COMPAT_INFO"
	.align	4
        /*0000*/ 	.byte	0x02, 0x09, 0x00, 0x00, 0x02, 0x02, 0x01, 0x00, 0x02, 0x05, 0x05, 0x00, 0x03, 0x07, 0x01, 0x01
        /*0010*/ 	.byte	0x02, 0x03, 0x00, 0x00, 0x02, 0x06, 0x01, 0x00, 0x04, 0x0b, 0x08, 0x00, 0x01, 0x00, 0x00, 0x00
        /*0020*/ 	.byte	0x00, 0x00, 0x00, 0x00


//--------------------- .nv.info._Z9matrixMulId7double4EvPKT_S3_PS1_iiiS1_S1_ --------------------------
	.section	.nv.info._Z9matrixMulId7double4EvPKT_S3_PS1_iiiS1_S1_,"",@"SHT_CUDA_INFO"
	.sectionflags	@""
	.align	4


	//----- nvinfo : EIATTR_CUDA_API_VERSION
	.align		4
        /*0000*/ 	.byte	0x04, 0x37
        /*0002*/ 	.short	(.L_14 - .L_13)
.L_13:
        /*0004*/ 	.word	0x00000082


	//----- nvinfo : EIATTR_KPARAM_INFO
	.align		4
.L_14:
        /*0008*/ 	.byte	0x04, 0x17
        /*000a*/ 	.short	(.L_16 - .L_15)
.L_15:
        /*000c*/ 	.word	0x00000000
        /*0010*/ 	.short	0x0007
        /*0012*/ 	.short	0x0030
        /*0014*/ 	.byte	0x00, 0xf0, 0x21, 0x00


	//----- nvinfo : EIATTR_KPARAM_INFO
	.align		4
.L_16:
        /*0018*/ 	.byte	0x04, 0x17
        /*001a*/ 	.short	(.L_18 - .L_17)
.L_17:
        /*001c*/ 	.word	0x00000000
        /*0020*/ 	.short	0x0006
        /*0022*/ 	.short	0x0028
        /*0024*/ 	.byte	0x00, 0xf0, 0x21, 0x00


	//----- nvinfo : EIATTR_KPARAM_INFO
	.align		4
.L_18:
        /*0028*/ 	.byte	0x04, 0x17
        /*002a*/ 	.short	(.L_20 - .L_19)
.L_19:
        /*002c*/ 	.word	0x00000000
        /*0030*/ 	.short	0x0005
        /*0032*/ 	.short	0x0020
        /*0034*/ 	.byte	0x00, 0xf0, 0x11, 0x00


	//----- nvinfo : EIATTR_KPARAM_INFO
	.align		4
.L_20:
        /*0038*/ 	.byte	0x04, 0x17
        /*003a*/ 	.short	(.L_22 - .L_21)
.L_21:
        /*003c*/ 	.word	0x00000000
        /*0040*/ 	.short	0x0004
        /*0042*/ 	.short	0x001c
        /*0044*/ 	.byte	0x00, 0xf0, 0x11, 0x00


	//----- nvinfo : EIATTR_KPARAM_INFO
	.align		4
.L_22:
        /*0048*/ 	.byte	0x04, 0x17
        /*004a*/ 	.short	(.L_24 - .L_23)
.L_23:
        /*004c*/ 	.word	0x00000000
        /*0050*/ 	.short	0x0003
        /*0052*/ 	.short	0x0018
        /*0054*/ 	.byte	0x00, 0xf0, 0x11, 0x00


	//----- nvinfo : EIATTR_KPARAM_INFO
	.align		4
.L_24:
        /*0058*/ 	.byte	0x04, 0x17
        /*005a*/ 	.short	(.L_26 - .L_25)
.L_25:
        /*005c*/ 	.word	0x00000000
        /*0060*/ 	.short	0x0002
        /*0062*/ 	.short	0x0010
        /*0064*/ 	.byte	0x00, 0xf5, 0x21, 0x00


	//----- nvinfo : EIATTR_KPARAM_INFO
	.align		4
.L_26:
        /*0068*/ 	.byte	0x04, 0x17
        /*006a*/ 	.short	(.L_28 - .L_27)
.L_27:
        /*006c*/ 	.word	0x00000000
        /*0070*/ 	.short	0x0001
        /*0072*/ 	.short	0x0008
        /*0074*/ 	.byte	0x00, 0xf5, 0x21, 0x00


	//----- nvinfo : EIATTR_KPARAM_INFO
	.align		4
.L_28:
        /*0078*/ 	.byte	0x04, 0x17
        /*007a*/ 	.short	(.L_30 - .L_29)
.L_29:
        /*007c*/ 	.word	0x00000000
        /*0080*/ 	.short	0x0000
        /*0082*/ 	.short	0x0000
        /*0084*/ 	.byte	0x00, 0xf5, 0x21, 0x00


	//----- nvinfo : EIATTR_SPARSE_MMA_MASK
	.align		4
.L_30:
        /*0088*/ 	.byte	0x03, 0x50
        /*008a*/ 	.short	0x0000


	//----- nvinfo : EIATTR_MAXREG_COUNT
	.align		4
        /*008c*/ 	.byte	0x03, 0x1b
        /*008e*/ 	.short	0x00ff


	//----- nvinfo : EIATTR_NUM_BARRIERS
	.align		4
        /*0090*/ 	.byte	0x02, 0x4c
        /*0092*/ 	.byte	0x01
	.zero		1


	//----- nvinfo : EIATTR_EXTERNS
	.align		4
        /*0094*/ 	.byte	0x04, 0x0f
        /*0096*/ 	.short	(.L_32 - .L_31)


	//   ....[0]....
	.align		4
.L_31:
        /*0098*/ 	.word	index@(vprintf)


	//----- nvinfo : EIATTR_MERCURY_ISA_VERSION
	.align		4
.L_32:
        /*009c*/ 	.byte	0x03, 0x5f
        /*009e*/ 	.short	0x0101


	//----- nvinfo : EIATTR_VRC_CTA_INIT_COUNT
	.align		4
        /*00a0*/ 	.byte	0x02, 0x4a
	.zero		1
	.zero		1


	//----- nvinfo : EIATTR_SYSCALL_OFFSETS
	.align		4
        /*00a4*/ 	.byte	0x04, 0x46
        /*00a6*/ 	.short	(.L_34 - .L_33)


	//   ....[0]....
.L_33:
        /*00a8*/ 	.word	0x00000200


	//----- nvinfo : EIATTR_EXIT_INSTR_OFFSETS
	.align		4
.L_34:
        /*00ac*/ 	.byte	0x04, 0x1c
        /*00ae*/ 	.short	(.L_36 - .L_35)


	//   ....[0]....
.L_35:
        /*00b0*/ 	.word	0x00003ad0


	//----- nvinfo : EIATTR_CBANK_PARAM_SIZE
	.align		4
.L_36:
        /*00b4*/ 	.byte	0x03, 0x19
        /*00b6*/ 	.short	0x0038


	//----- nvinfo : EIATTR_PARAM_CBANK
	.align		4
        /*00b8*/ 	.byte	0x04, 0x0a
        /*00ba*/ 	.short	(.L_38 - .L_37)
	.align		4
.L_37:
        /*00bc*/ 	.word	index@(.nv.constant0._Z9matrixMulId7double4EvPKT_S3_PS1_iiiS1_S1_)
        /*00c0*/ 	.short	0x0380
        /*00c2*/ 	.short	0x0038


	//----- nvinfo : EIATTR_SW_WAR
	.align		4
.L_38:
        /*00c4*/ 	.byte	0x04, 0x36
        /*00c6*/ 	.short	(.L_40 - .L_39)
.L_39:
        /*00c8*/ 	.word	0x00000008
.L_40:


//--------------------- .nv.info._Z9matrixMulIf6float4EvPKT_S3_PS1_iiiS1_S1_ --------------------------
	.section	.nv.info._Z9matrixMulIf6float4EvPKT_S3_PS1_iiiS1_S1_,"",@"SHT_CUDA_INFO"
	.sectionflags	@""
	.align	4


	//----- nvinfo : EIATTR_CUDA_API_VERSION
	.align		4
        /*0000*/ 	.byte	0x04, 0x37
        /*0002*/ 	.short	(.L_42 - .L_41)
.L_41:
        /*0004*/ 	.word	0x00000082


	//----- nvinfo : EIATTR_KPARAM_INFO
	.align		4
.L_42:
        /*0008*/ 	.byte	0x04, 0x17
        /*000a*/ 	.short	(.L_44 - .L_43)
.L_43:
        /*000c*/ 	.word	0x00000000
        /*0010*/ 	.short	0x0007
        /*0012*/ 	.short	0x0028
        /*0014*/ 	.byte	0x00, 0xf0, 0x11, 0x00


	//----- nvinfo : EIATTR_KPARAM_INFO
	.align		4
.L_44:
        /*0018*/ 	.byte	0x04, 0x17
        /*001a*/ 	.short	(.L_46 - .L_45)
.L_45:
        /*001c*/ 	.word	0x00000000
        /*0020*/ 	.short	0x0006
        /*0022*/ 	.short	0x0024
        /*0024*/ 	.byte	0x00, 0xf0, 0x11, 0x00


	//----- nvinfo : EIATTR_KPARAM_INFO
	.align		4
.L_46:
        /*0028*/ 	.byte	0x04, 0x17
        /*002a*/ 	.short	(.L_48 - .L_47)
.L_47:
        /*002c*/ 	.word	0x00000000
        /*0030*/ 	.short	0x0005
        /*0032*/ 	.short	0x0020
        /*0034*/ 	.byte	0x00, 0xf0, 0x11, 0x00


	//----- nvinfo : EIATTR_KPARAM_INFO
	.align		4
.L_48:
        /*0038*/ 	.byte	0x04, 0x17
        /*003a*/ 	.short	(.L_50 - .L_49)
.L_49:
        /*003c*/ 	.word	0x00000000
        /*0040*/ 	.short	0x0004
        /*0042*/ 	.short	0x001c
        /*0044*/ 	.byte	0x00, 0xf0, 0x11, 0x00


	//----- nvinfo : EIATTR_KPARAM_INFO
	.align		4
.L_50:
        /*0048*/ 	.byte	0x04, 0x17
        /*004a*/ 	.short	(.L_52 - .L_51)
.L_51:
        /*004c*/ 	.word	0x00000000
        /*0050*/ 	.short	0x0003
        /*0052*/ 	.short	0x0018
        /*0054*/ 	.byte	0x00, 0xf0, 0x11, 0x00


	//----- nvinfo : EIATTR_KPARAM_INFO
	.align		4
.L_52:
        /*0058*/ 	.byte	0x04, 0x17
        /*005a*/ 	.short	(.L_54 - .L_53)
.L_53:
        /*005c*/ 	.word	0x00000000
        /*0060*/ 	.short	0x0002
        /*0062*/ 	.short	0x0010
        /*0064*/ 	.byte	0x00, 0xf5, 0x21, 0x00


	//----- nvinfo : EIATTR_KPARAM_INFO
	.align		4
.L_54:
        /*0068*/ 	.byte	0x04, 0x17
        /*006a*/ 	.short	(.L_56 - .L_55)
.L_55:
        /*006c*/ 	.word	0x00000000
        /*0070*/ 	.short	0x0001
        /*0072*/ 	.short	0x0008
        /*0074*/ 	.byte	0x00, 0xf5, 0x21, 0x00


	//----- nvinfo : EIATTR_KPARAM_INFO
	.align		4
.L_56:
        /*0078*/ 	.byte	0x04, 0x17
        /*007a*/ 	.short	(.L_58 - .L_57)
.L_57:
        /*007c*/ 	.word	0x00000000
        /*0080*/ 	.short	0x0000
        /*0082*/ 	.short	0x0000
        /*0084*/ 	.byte	0x00, 0xf5, 0x21, 0x00


	//----- nvinfo : EIATTR_SPARSE_MMA_MASK
	.align		4
.L_58:
        /*0088*/ 	.byte	0x03, 0x50
        /*008a*/ 	.short	0x0000


	//----- nvinfo : EIATTR_MAXREG_COUNT
	.align		4
        /*008c*/ 	.byte	0x03, 0x1b
        /*008e*/ 	.short	0x00ff


	//----- nvinfo : EIATTR_NUM_BARRIERS
	.align		4
        /*0090*/ 	.byte	0x02, 0x4c
        /*0092*/ 	.byte	0x01
	.zero		1


	//----- nvinfo : EIATTR_EXTERNS
	.align		4
        /*0094*/ 	.byte	0x04, 0x0f
        /*0096*/ 	.short	(.L_60 - .L_59)


	//   ....[0]....
	.align		4
.L_59:
        /*0098*/ 	.word	index@(vprintf)


	//----- nvinfo : EIATTR_MERCURY_ISA_VERSION
	.align		4
.L_60:
        /*009c*/ 	.byte	0x03, 0x5f
        /*009e*/ 	.short	0x0101


	//----- nvinfo : EIATTR_VRC_CTA_INIT_COUNT
	.align		4
        /*00a0*/ 	.byte	0x02, 0x4a
	.zero		1
	.zero		1


	//----- nvinfo : EIATTR_SYSCALL_OFFSETS
	.align		4
        /*00a4*/ 	.byte	0x04, 0x46
        /*00a6*/ 	.short	(.L_62 - .L_61)


	//   ....[0]....
.L_61:
        /*00a8*/ 	.word	0x00000200


	//----- nvinfo : EIATTR_EXIT_INSTR_OFFSETS
	.align		4
.L_62:
        /*00ac*/ 	.byte	0x04, 0x1c
        /*00ae*/ 	.short	(.L_64 - .L_63)


	//   ....[0]....
.L_63:
        /*00b0*/ 	.word	0x000034a0


	//----- nvinfo : EIATTR_CBANK_PARAM_SIZE
	.align		4
.L_64:
        /*00b4*/ 	.byte	0x03, 0x19
        /*00b6*/ 	.short	0x002c


	//----- nvinfo : EIATTR_PARAM_CBANK
	.align		4
        /*00b8*/ 	.byte	0x04, 0x0a
        /*00ba*/ 	.short	(.L_66 - .L_65)
	.align		4
.L_65:
        /*00bc*/ 	.word	index@(.nv.constant0._Z9matrixMulIf6float4EvPKT_S3_PS1_iiiS1_S1_)
        /*00c0*/ 	.short	0x0380
        /*00c2*/ 	.short	0x002c


	//----- nvinfo : EIATTR_SW_WAR
	.align		4
.L_66:
        /*00c4*/ 	.byte	0x04, 0x36
        /*00c6*/ 	.short	(.L_68 - .L_67)
.L_67:
        /*00c8*/ 	.word	0x00000008
.L_68:


//--------------------- .nv.callgraph             --------------------------
	.section	.nv.callgraph,"",@"SHT_CUDA_CALLGRAPH"
	.align	4
	.sectionentsize	8
	.align		4
        /*0000*/ 	.word	0x00000000
	.align		4
        /*0004*/ 	.word	0xffffffff
	.align		4
        /*0008*/ 	.word	index@(_Z9matrixMulId7double4EvPKT_S3_PS1_iiiS1_S1_)
	.align		4
        /*000c*/ 	.word	index@(vprintf)
	.align		4
        /*0010*/ 	.word	index@(_Z9matrixMulIf6float4EvPKT_S3_PS1_iiiS1_S1_)
	.align		4
        /*0014*/ 	.word	index@(vprintf)
	.align		4
        /*0018*/ 	.word	0x00000000
	.align		4
        /*001c*/ 	.word	0xfffffffe
	.align		4
        /*0020*/ 	.word	0x00000000
	.align		4
        /*0024*/ 	.word	0xfffffffd
	.align		4
        /*0028*/ 	.word	0x00000000
	.align		4
        /*002c*/ 	.word	0xfffffffc


//--------------------- .nv.constant4             --------------------------
	.section	.nv.constant4,"a",@progbits
	.align	8
	.align		8
.nv.constant4:
        /*0000*/ 	.dword	vprintf
	.align		8
        /*0008*/ 	.dword	$str


//--------------------- .text._Z9matrixMulId7double4EvPKT_S3_PS1_iiiS1_S1_ --------------------------
	.section	.text._Z9matrixMulId7double4EvPKT_S3_PS1_iiiS1_S1_,"ax",@progbits
	.align	128
        .global         _Z9matrixMulId7double4EvPKT_S3_PS1_iiiS1_S1_
        .type           _Z9matrixMulId7double4EvPKT_S3_PS1_iiiS1_S1_,@function
        .size           _Z9matrixMulId7double4EvPKT_S3_PS1_iiiS1_S1_,(.L_x_8 - _Z9matrixMulId7double4EvPKT_S3_PS1_iiiS1_S1_)
        .other          _Z9matrixMulId7double4EvPKT_S3_PS1_iiiS1_S1_,@"STO_CUDA_ENTRY STV_DEFAULT"
_Z9matrixMulId7double4EvPKT_S3_PS1_iiiS1_S1_:
.text._Z9matrixMulId7double4EvPKT_S3_PS1_iiiS1_S1_:
[----:B------:R-:W0:Y:S01]  /*0000*/  LDC R1, c[0x0][0x37c] ;  /* 0x0000df00ff017b82 */ /* 0x000e220000000800 */
[----:B------:R-:W1:Y:S01]  /*0010*/  S2R R49, SR_CTAID.Y ;  /* 0x0000000000317919 */ /* 0x000e620000002600 */
[----:B------:R-:W2:Y:S01]  /*0020*/  LDCU UR5, c[0x0][0x2fc] ;  /* 0x00005f80ff0577ac */ /* 0x000ea20008000800 */
[----:B0-----:R-:W-:Y:S01]  /*0030*/  VIADD R1, R1, 0xffffffe0 ;  /* 0xffffffe001017836 */ /* 0x001fe20000000000 */
[----:B------:R-:W0:Y:S01]  /*0040*/  S2R R48, SR_CTAID.X ;  /* 0x0000000000307919 */ /* 0x000e220000002500 */
[----:B------:R-:W0:Y:S01]  /*0050*/  LDCU UR4, c[0x0][0x360] ;  /* 0x00006c00ff0477ac */ /* 0x000e220008000800 */
[----:B------:R-:W3:Y:S01]  /*0060*/  S2R R50, SR_TID.X ;  /* 0x0000000000327919 */ /* 0x000ee20000002100 */
[----:B------:R-:W1:Y:S01]  /*0070*/  LDCU UR6, c[0x0][0x364] ;  /* 0x00006c80ff0677ac */ /* 0x000e620008000800 */
[----:B------:R-:W4:Y:S01]  /*0080*/  S2R R51, SR_TID.Y ;  /* 0x0000000000337919 */ /* 0x000f220000002200 */
[----:B------:R-:W5:Y:S01]  /*0090*/  LDCU UR8, c[0x0][0x39c] ;  /* 0x00007380ff0877ac */ /* 0x000f620008000800 */
[----:B------:R-:W2:Y:S01]  /*00a0*/  LDCU UR7, c[0x0][0x3a0] ;  /* 0x00007400ff0777ac */ /* 0x000ea20008000800 */
[----:B------:R-:W0:Y:S01]  /*00b0*/  LDCU.64 UR36, c[0x0][0x358] ;  /* 0x00006b00ff2477ac */ /* 0x000e220008000a00 */
[----:B-1----:R-:W-:-:S02]  /*00c0*/  IMAD R0, R49, UR6, RZ ;  /* 0x0000000631007c24 */ /* 0x002fc4000f8e02ff */
[----:B0-----:R-:W-:Y:S01]  /*00d0*/  IMAD R18, R48, UR4, RZ ;  /* 0x0000000430127c24 */ /* 0x001fe2000f8e02ff */
[----:B------:R-:W0:Y:S01]  /*00e0*/  LDCU UR4, c[0x0][0x2f8] ;  /* 0x00005f00ff0477ac */ /* 0x000e220008000800 */
[----:B------:R-:W-:Y:S02]  /*00f0*/  IMAD.SHL.U32 R3, R0, 0x8, RZ ;  /* 0x0000000800037824 */ /* 0x000fe400078e00ff */
[----:B------:R-:W-:Y:S02]  /*0100*/  IMAD.SHL.U32 R53, R18, 0x8, RZ ;  /* 0x0000000812357824 */ /* 0x000fe400078e00ff */
[----:B---3--:R-:W-:Y:S02]  /*0110*/  IMAD R0, R50, 0x8, R3 ;  /* 0x0000000832007824 */ /* 0x008fe400078e0203 */
[----:B----4-:R-:W-:Y:S01]  /*0120*/  IMAD R55, R51, UR6, R50 ;  /* 0x0000000633377c24 */ /* 0x010fe2000f8e0232 */
[----:B------:R1:W-:Y:S01]  /*0130*/  STL.128 [R1], R48 ;  /* 0x0000003001007387 */ /* 0x0003e20000100c00 */
[----:B-----5:R-:W-:-:S02]  /*0140*/  IMAD R0, R0, UR8, R53 ;  /* 0x0000000800007c24 */ /* 0x020fc4000f8e0235 */
[----:B--2---:R-:W-:Y:S01]  /*0150*/  IMAD R52, R3, UR7, RZ ;  /* 0x0000000703347c24 */ /* 0x004fe2000f8e02ff */
[----:B------:R-:W2:Y:S01]  /*0160*/  LDCU.64 UR6, c[0x4][0x8] ;  /* 0x01000100ff0677ac */ /* 0x000ea20008000a00 */
[----:B------:R-:W-:Y:S01]  /*0170*/  IMAD R54, R51, 0x8, R0 ;  /* 0x0000000833367824 */ /* 0x000fe200078e0200 */
[----:B------:R-:W-:-:S04]  /*0180*/  MOV R0, 0x0 ;  /* 0x0000000000007802 */ /* 0x000fc80000000f00 */
[----:B------:R1:W-:Y:S01]  /*0190*/  STL.128 [R1+0x10], R52 ;  /* 0x0000103401007387 */ /* 0x0003e20000100c00 */
[----:B------:R1:W3:Y:S01]  /*01a0*/  LDC.64 R2, c[0x4][R0] ;  /* 0x0100000000027b82 */ /* 0x0002e20000000a00 */
[----:B0-----:R-:W-:-:S05]  /*01b0*/  IADD3 R6, P0, PT, R1, UR4, RZ ;  /* 0x0000000401067c10 */ /* 0x001fca000ff1e0ff */
[----:B------:R-:W-:Y:S02]  /*01c0*/  IMAD.X R7, RZ, RZ, UR5, P0 ;  /* 0x00000005ff077e24 */ /* 0x000fe400080e06ff */
[----:B--2---:R-:W-:Y:S02]  /*01d0*/  IMAD.U32 R4, RZ, RZ, UR6 ;  /* 0x00000006ff047e24 */ /* 0x004fe4000f8e00ff */
[----:B------:R-:W-:-:S07]  /*01e0*/  IMAD.U32 R5, RZ, RZ, UR7 ;  /* 0x00000007ff057e24 */ /* 0x000fce000f8e00ff */
[----:B------:R-:W-:-:S07]  /*01f0*/  LEPC R20, `(.L_x_0) ;  /* 0x000000001014794e */ /* 0x000fce0000000000 */
[----:B-1-3--:R-:W-:Y:S05]  /*0200*/  CALL.ABS.NOINC R2 ;  /* 0x0000000002007343 */ /* 0x00afea0003c00000 */
.L_x_0:
[----:B------:R-:W0:Y:S01]  /*0210*/  LDC R84, c[0x0][0x3a0] ;  /* 0x0000e800ff547b82 */ /* 0x000e220000000800 */
[----:B------:R-:W1:Y:S01]  /*0220*/  LDCU.64 UR4, c[0x0][0x388] ;  /* 0x00007100ff0477ac */ /* 0x000e620008000a00 */
[----:B------:R-:W-:Y:S01]  /*0230*/  IMAD.SHL.U32 R18, R18, 0x8, RZ ;  /* 0x0000000812127824 */ /* 0x000fe200078e00ff */
[----:B------:R-:W-:Y:S02]  /*0240*/  CS2R R14, SRZ ;  /* 0x00000000000e7805 */ /* 0x000fe4000001ff00 */
[----:B------:R-:W-:Y:S02]  /*0250*/  CS2R R12, SRZ ;  /* 0x00000000000c7805 */ /* 0x000fe4000001ff00 */
[----:B------:R-:W-:Y:S02]  /*0260*/  CS2R R10, SRZ ;  /* 0x00000000000a7805 */ /* 0x000fe4000001ff00 */
[----:B------:R-:W-:Y:S02]  /*0270*/  CS2R R8, SRZ ;  /* 0x0000000000087805 */ /* 0x000fe4000001ff00 */
[----:B------:R-:W-:Y:S01]  /*0280*/  SHF.R.S64 R0, RZ, 0x1d, R18 ;  /* 0x0000001dff007819 */ /* 0x000fe20000001012 */
[----:B------:R-:W2:Y:S01]  /*0290*/  LDC.64 R16, c[0x0][0x390] ;  /* 0x0000e400ff107b82 */ /* 0x000ea20000000a00 */
[----:B------:R-:W-:-:S02]  /*02a0*/  CS2R R6, SRZ ;  /* 0x0000000000067805 */ /* 0x000fc4000001ff00 */
[----:B------:R-:W-:Y:S02]  /*02b0*/  CS2R R4, SRZ ;  /* 0x0000000000047805 */ /* 0x000fe4000001ff00 */
[----:B------:R-:W-:Y:S02]  /*02c0*/  CS2R R2, SRZ ;  /* 0x0000000000027805 */ /* 0x000fe4000001ff00 */
[----:B------:R-:W-:Y:S02]  /*02d0*/  CS2R R194, SRZ ;  /* 0x0000000000c27805 */ /* 0x000fe4000001ff00 */
[----:B------:R-:W-:Y:S02]  /*02e0*/  CS2R R192, SRZ ;  /* 0x0000000000c07805 */ /* 0x000fe4000001ff00 */
[----:B------:R-:W-:Y:S02]  /*02f0*/  CS2R R196, SRZ ;  /* 0x0000000000c47805 */ /* 0x000fe4000001ff00 */
[----:B------:R-:W-:-:S02]  /*0300*/  CS2R R198, SRZ ;  /* 0x0000000000c67805 */ /* 0x000fc4000001ff00 */
[----:B------:R-:W-:Y:S02]  /*0310*/  CS2R R200, SRZ ;  /* 0x0000000000c87805 */ /* 0x000fe4000001ff00 */
[----:B------:R-:W-:Y:S02]  /*0320*/  CS2R R202, SRZ ;  /* 0x0000000000ca7805 */ /* 0x000fe4000001ff00 */
[----:B------:R-:W-:Y:S02]  /*0330*/  CS2R R208, SRZ ;  /* 0x0000000000d07805 */ /* 0x000fe4000001ff00 */
[----:B-1----:R-:W-:Y:S02]  /*0340*/  IADD3 R0, P0, PT, R0, UR4, RZ ;  /* 0x0000000400007c10 */ /* 0x002fe4000ff1e0ff */
[----:B------:R-:W-:Y:S02]  /*0350*/  CS2R R206, SRZ ;  /* 0x0000000000ce7805 */ /* 0x000fe4000001ff00 */
[----:B------:R-:W-:-:S02]  /*0360*/  CS2R R204, SRZ ;  /* 0x0000000000cc7805 */ /* 0x000fc4000001ff00 */
[----:B------:R-:W-:Y:S02]  /*0370*/  CS2R R210, SRZ ;  /* 0x0000000000d27805 */ /* 0x000fe4000001ff00 */
[----:B------:R-:W-:Y:S02]  /*0380*/  LEA.HI.X.SX32 R85, R18, UR5, 0x3, P0 ;  /* 0x0000000512557c11 */ /* 0x000fe400080f1eff */
[----:B------:R-:W-:Y:S02]  /*0390*/  CS2R R214, SRZ ;  /* 0x0000000000d67805 */ /* 0x000fe4000001ff00 */
[----:B0-----:R-:W-:Y:S02]  /*03a0*/  ISETP.GE.AND P0, PT, R84, 0x1, PT ;  /* 0x000000015400780c */ /* 0x001fe40003f06270 */
[----:B------:R-:W-:Y:S02]  /*03b0*/  CS2R R212, SRZ ;  /* 0x0000000000d47805 */ /* 0x000fe4000001ff00 */
[----:B------:R-:W-:-:S02]  /*03c0*/  CS2R R220, SRZ ;  /* 0x0000000000dc7805 */ /* 0x000fc4000001ff00 */
[----:B------:R-:W-:Y:S02]  /*03d0*/  CS2R R218, SRZ ;  /* 0x0000000000da7805 */ /* 0x000fe4000001ff00 */
[----:B------:R-:W-:Y:S02]  /*03e0*/  CS2R R216, SRZ ;  /* 0x0000000000d87805 */ /* 0x000fe4000001ff00 */
[----:B------:R-:W-:Y:S02]  /*03f0*/  CS2R R222, SRZ ;  /* 0x0000000000de7805 */ /* 0x000fe4000001ff00 */
[----:B------:R-:W-:Y:S01]  /*0400*/  CS2R R232, SRZ ;  /* 0x0000000000e87805 */ /* 0x000fe2000001ff00 */
[----:B--2---:R-:W-:Y:S01]  /*0410*/  IMAD.WIDE R16, R54, 0x8, R16 ;  /* 0x0000000836107825 */ /* 0x004fe200078e0210 */
[----:B------:R-:W-:Y:S02]  /*0420*/  CS2R R230, SRZ ;  /* 0x0000000000e67805 */ /* 0x000fe4000001ff00 */
        /* <DEDUP_REMOVED lines=38> */
[----:B------:R-:W-:Y:S01]  /*0690*/  CS2R R48, SRZ ;  /* 0x0000000000307805 */ /* 0x000fe2000001ff00 */
[----:B------:R-:W-:Y:S06]  /*06a0*/  @!P0 BRA `(.L_x_1) ;  /* 0x0000002400e08947 */ /* 0x000fec0003800000 */
[----:B------:R-:W0:Y:S01]  /*06b0*/  LDC R86, c[0x0][0x39c] ;  /* 0x0000e700ff567b82 */ /* 0x000e220000000800 */
[----:B------:R-:W1:Y:S01]  /*06c0*/  LDCU.64 UR8, c[0x0][0x380] ;  /* 0x00007000ff0877ac */ /* 0x000e620008000a00 */
[--C-:B------:R-:W-:Y:S01]  /*06d0*/  SHF.R.U32.HI R53, RZ, 0x1, R55.reuse ;  /* 0x00000001ff357819 */ /* 0x100fe20000011637 */
[C---:B------:R-:W-:Y:S02]  /*06e0*/  IMAD.SHL.U32 R56, R55.reuse, 0x200, RZ ;  /* 0x0000020037387824 */ /* 0x040fe400078e00ff */
[----:B------:R-:W-:Y:S01]  /*06f0*/  IMAD.SHL.U32 R14, R55, 0x4, RZ ;  /* 0x00000004370e7824 */ /* 0x000fe200078e00ff */
[----:B------:R-:W-:Y:S01]  /*0700*/  UMOV UR4, 0x400 ;  /* 0x0000040000047882 */ /* 0x000fe20000000000 */
[C---:B------:R-:W-:Y:S01]  /*0710*/  IMAD R54, R53.reuse, R84, RZ ;  /* 0x0000005435367224 */ /* 0x040fe200078e02ff */
[----:B------:R-:W2:Y:S01]  /*0720*/  S2UR UR6, SR_CgaCtaId ;  /* 0x00000000000679c3 */ /* 0x000ea20000008800 */
[----:B------:R-:W-:Y:S01]  /*0730*/  LOP3.LUT R56, R56, 0x200, RZ, 0xc0, !PT ;  /* 0x0000020038387812 */ /* 0x000fe200078ec0ff */
[----:B------:R-:W-:Y:S01]  /*0740*/  UIADD3 UR5, UPT, UPT, UR4, 0x2000, URZ ;  /* 0x0000200004057890 */ /* 0x000fe2000fffe0ff */
[C---:B------:R-:W-:Y:S01]  /*0750*/  LOP3.LUT R15, R14.reuse, 0x4, RZ, 0xc0, !PT ;  /* 0x000000040e0f7812 */ /* 0x040fe200078ec0ff */
[----:B------:R-:W-:Y:S01]  /*0760*/  IMAD.MOV.U32 R92, RZ, RZ, RZ ;  /* 0x000000ffff5c7224 */ /* 0x000fe200078e00ff */
[----:B------:R-:W-:Y:S01]  /*0770*/  LOP3.LUT R91, R14, 0x7c, RZ, 0xc0, !PT ;  /* 0x0000007c0e5b7812 */ /* 0x000fe200078ec0ff */
[----:B------:R-:W-:Y:S01]  /*0780*/  IMAD.IADD R56, R53, 0x1, R56 ;  /* 0x0000000135387824 */ /* 0x000fe200078e0238 */
[----:B------:R-:W-:Y:S01]  /*0790*/  IADD3 R54, P0, P1, R54, R15, R52 ;  /* 0x0000000f36367210 */ /* 0x000fe2000791e034 */
[----:B------:R-:W-:Y:S01]  /*07a0*/  IMAD.MOV.U32 R89, RZ, RZ, RZ ;  /* 0x000000ffff597224 */ /* 0x000fe200078e00ff */
[----:B------:R-:W-:-:S02]  /*07b0*/  SHF.R.U32.HI R15, RZ, 0x5, R55 ;  /* 0x00000005ff0f7819 */ /* 0x000fc40000011637 */
[----:B------:R-:W-:-:S04]  /*07c0*/  SHF.R.S32.HI R53, RZ, 0x1f, R52 ;  /* 0x0000001fff357819 */ /* 0x000fc80000011434 */
[----:B------:R-:W-:Y:S01]  /*07d0*/  IADD3.X R53, PT, PT, RZ, RZ, R53, P0, P1 ;  /* 0x000000ffff357210 */ /* 0x000fe200007e2435 */
[----:B0-----:R-:W-:Y:S01]  /*07e0*/  IMAD R52, R15, R86, RZ ;  /* 0x000000560f347224 */ /* 0x001fe200078e02ff */
[C---:B-1----:R-:W-:Y:S02]  /*07f0*/  LEA R96, P0, R54.reuse, UR8, 0x3 ;  /* 0x0000000836607c11 */ /* 0x042fe4000f8018ff */
[----:B------:R-:W-:Y:S02]  /*0800*/  CS2R R14, SRZ ;  /* 0x00000000000e7805 */ /* 0x000fe4000001ff00 */
[----:B------:R-:W-:Y:S02]  /*0810*/  LEA.HI.X R97, R54, UR9, R53, 0x3, P0 ;  /* 0x0000000936617c11 */ /* 0x000fe400080f1c35 */
[----:B------:R-:W-:Y:S01]  /*0820*/  IADD3 R96, P1, PT, R96, 0x10, RZ ;  /* 0x0000001060607810 */ /* 0x000fe20007f3e0ff */
[----:B--2---:R-:W-:Y:S01]  /*0830*/  ULEA UR5, UR6, UR5, 0x18 ;  /* 0x0000000506057291 */ /* 0x004fe2000f8ec0ff */
[----:B------:R-:W-:Y:S01]  /*0840*/  IADD3 R91, P0, PT, R91, R52, RZ ;  /* 0x000000345b5b7210 */ /* 0x000fe20007f1e0ff */
[----:B------:R-:W-:-:S02]  /*0850*/  ULEA UR4, UR6, UR4, 0x18 ;  /* 0x0000000406047291 */ /* 0x000fc4000f8ec0ff */
[----:B------:R-:W-:Y:S01]  /*0860*/  IMAD.X R97, RZ, RZ, R97, P1 ;  /* 0x000000ffff617224 */ /* 0x000fe200008e0661 */
[----:B------:R-:W-:Y:S02]  /*0870*/  LEA.HI.X.SX32 R95, R52, RZ, 0x1, P0 ;  /* 0x000000ff345f7211 */ /* 0x000fe400000f0eff */
[----:B------:R-:W-:Y:S02]  /*0880*/  LEA R87, R55, UR5, 0x5 ;  /* 0x0000000537577c11 */ /* 0x000fe4000f8e28ff */
[----:B------:R-:W-:Y:S02]  /*0890*/  LEA R88, R50, UR4, 0x6 ;  /* 0x0000000432587c11 */ /* 0x000fe4000f8e30ff */
[----:B------:R-:W-:Y:S02]  /*08a0*/  LEA R90, R51, UR5, 0x6 ;  /* 0x00000005335a7c11 */ /* 0x000fe4000f8e30ff */
[----:B------:R-:W-:-:S07]  /*08b0*/  LEA R93, R56, UR4, 0x3 ;  /* 0x00000004385d7c11 */ /* 0x000fce000f8e18ff */
.L_x_2:
[C---:B------:R-:W-:Y:S01]  /*08c0*/  IADD3 R51, P0, PT, R92.reuse, R91, RZ ;  /* 0x0000005b5c337210 */ /* 0x040fe20007f1e0ff */
[----:B------:R-:W2:Y:S03]  /*08d0*/  LDG.E.128 R76, desc[UR36][R96.64+-0x10] ;  /* 0xfffff024604c7981 */ /* 0x000ea6000c1e1d00 */
[----:B------:R-:W-:Y:S01]  /*08e0*/  LEA.HI.X.SX32 R52, R92, R95, 0x1, P0 ;  /* 0x0000005f5c347211 */ /* 0x000fe200000f0eff */
[----:B------:R-:W3:Y:S01]  /*08f0*/  LDG.E.128 R80, desc[UR36][R96.64] ;  /* 0x0000002460507981 */ /* 0x000ee2000c1e1d00 */
[----:B------:R-:W-:-:S04]  /*0900*/  LEA R50, P0, R51, R0, 0x3 ;  /* 0x0000000033327211 */ /* 0x000fc800078018ff */
[----:B------:R-:W-:-:S05]  /*0910*/  LEA.HI.X R51, R51, R85, R52, 0x3, P0 ;  /* 0x0000005533337211 */ /* 0x000fca00000f1c34 */
[----:B------:R-:W4:Y:S04]  /*0920*/  LDG.E.128 R64, desc[UR36][R50.64] ;  /* 0x0000002432407981 */ /* 0x000f28000c1e1d00 */
[----:B------:R-:W5:Y:S01]  /*0930*/  LDG.E.128 R68, desc[UR36][R50.64+0x10] ;  /* 0x0000102432447981 */ /* 0x000f62000c1e1d00 */
[----:B------:R-:W-:Y:S05]  /*0940*/  WARPSYNC.ALL ;  /* 0x0000000000007948 */ /* 0x000fea0003800000 */
[----:B----4-:R-:W-:Y:S04]  /*0950*/  STS.128 [R87], R64 ;  /* 0x0000004057007388 */ /* 0x010fe80000000c00 */
[----:B-----5:R-:W-:Y:S04]  /*0960*/  STS.128 [R87+0x10], R68 ;  /* 0x0000104457007388 */ /* 0x020fe80000000c00 */
[----:B--2---:R-:W-:Y:S04]  /*0970*/  STS.64 [R93], R76 ;  /* 0x0000004c5d007388 */ /* 0x004fe80000000a00 */
[----:B------:R-:W-:Y:S04]  /*0980*/  STS.64 [R93+0x400], R78 ;  /* 0x0004004e5d007388 */ /* 0x000fe80000000a00 */
[----:B---3--:R-:W-:Y:S04]  /*0990*/  STS.64 [R93+0x800], R80 ;  /* 0x000800505d007388 */ /* 0x008fe80000000a00 */
[----:B------:R-:W-:Y:S01]  /*09a0*/  STS.64 [R93+0xc00], R82 ;  /* 0x000c00525d007388 */ /* 0x000fe20000000a00 */
[----:B------:R-:W-:Y:S06]  /*09b0*/  BAR.SYNC.DEFER_BLOCKING 0x0 ;  /* 0x0000000000007b1d */ /* 0x000fec0000010000 */
[----:B------:R-:W-:Y:S04]  /*09c0*/  LDS.128 R52, [R88] ;  /* 0x0000000058347984 */ /* 0x000fe80000000c00 */
[----:B------:R-:W0:Y:S04]  /*09d0*/  LDS.128 R56, [R90] ;  /* 0x000000005a387984 */ /* 0x000e280000000c00 */
[----:B------:R-:W1:Y:S04]  /*09e0*/  LDS.128 R60, [R88+0x10] ;  /* 0x00001000583c7984 */ /* 0x000e680000000c00 */
[----:B------:R-:W2:Y:S04]  /*09f0*/  LDS.128 R64, [R88+0x20] ;  /* 0x0000200058407984 */ /* 0x000ea80000000c00 */
[----:B------:R-:W3:Y:S04]  /*0a00*/  LDS.128 R68, [R88+0x30] ;  /* 0x0000300058447984 */ /* 0x000ee80000000c00 */
[----:B------:R-:W4:Y:S04]  /*0a10*/  LDS.128 R72, [R90+0x10] ;  /* 0x000010005a487984 */ /* 0x000f280000000c00 */
[----:B------:R-:W5:Y:S04]  /*0a20*/  LDS.128 R76, [R90+0x20] ;  /* 0x000020005a4c7984 */ /* 0x000f680000000c00 */
[----:B------:R-:W-:Y:S01]  /*0a30*/  LDS.128 R80, [R88+0x430] ;  /* 0x0004300058507984 */ /* 0x000fe20000000c00 */
[----:B0-----:R-:W-:-:S02]  /*0a40*/  DFMA R136, R52, R56, R136 ;  /* 0x000000383488722b */ /* 0x001fc40000000088 */
[-C--:B------:R-:W-:Y:S02]  /*0a50*/  DFMA R120, R54, R56.reuse, R120 ;  /* 0x000000383678722b */ /* 0x080fe40000000078 */
[-C--:B-1----:R-:W-:Y:S02]  /*0a60*/  DFMA R234, R60, R56.reuse, R234 ;  /* 0x000000383cea722b */ /* 0x082fe400000000ea */
[-C--:B------:R-:W-:Y:S02]  /*0a70*/  DFMA R232, R62, R56.reuse, R232 ;  /* 0x000000383ee8722b */ /* 0x080fe400000000e8 */
[-C--:B--2---:R-:W-:Y:S02]  /*0a80*/  DFMA R204, R64, R56.reuse, R204 ;  /* 0x0000003840cc722b */ /* 0x084fe400000000cc */
[-C--:B------:R-:W-:Y:S02]  /*0a90*/  DFMA R194, R66, R56.reuse, R194 ;  /* 0x0000003842c2722b */ /* 0x080fe400000000c2 */
[----:B---3--:R-:W-:-:S02]  /*0aa0*/  DFMA R18, R68, R56, R18 ;  /* 0x000000384412722b */ /* 0x008fc40000000012 */
[----:B------:R-:W-:Y:S02]  /*0ab0*/  DFMA R34, R70, R56, R34 ;  /* 0x000000384622722b */ /* 0x000fe40000000022 */
[-C--:B------:R-:W-:Y:S02]  /*0ac0*/  DFMA R132, R52, R58.reuse, R132 ;  /* 0x0000003a3484722b */ /* 0x080fe40000000084 */
[-C--:B------:R-:W-:Y:S02]  /*0ad0*/  DFMA R122, R54, R58.reuse, R122 ;  /* 0x0000003a367a722b */ /* 0x080fe4000000007a */
[-C--:B------:R-:W-:Y:S02]  /*0ae0*/  DFMA R236, R60, R58.reuse, R236 ;  /* 0x0000003a3cec722b */ /* 0x080fe400000000ec */
[-C--:B------:R-:W-:Y:S02]  /*0af0*/  DFMA R222, R62, R58.reuse, R222 ;  /* 0x0000003a3ede722b */ /* 0x080fe400000000de */
[----:B------:R-:W-:-:S02]  /*0b00*/  DFMA R206, R64, R58, R206 ;  /* 0x0000003a40ce722b */ /* 0x000fc400000000ce */
[-C--:B------:R-:W-:Y:S02]  /*0b10*/  DFMA R2, R66, R58.reuse, R2 ;  /* 0x0000003a4202722b */ /* 0x080fe40000000002 */
[-C--:B------:R-:W-:Y:S02]  /*0b20*/  DFMA R50, R68, R58.reuse, R20 ;  /* 0x0000003a4432722b */ /* 0x080fe40000000014 */
[----:B------:R-:W-:Y:S01]  /*0b30*/  DFMA R98, R70, R58, R36 ;  /* 0x0000003a4662722b */ /* 0x000fe20000000024 */
[----:B------:R-:W0:Y:S01]  /*0b40*/  LDS.128 R56, [R90+0x30] ;  /* 0x000030005a387984 */ /* 0x000e220000000c00 */
[-C--:B----4-:R-:W-:Y:S02]  /*0b50*/  DFMA R134, R52, R72.reuse, R134 ;  /* 0x000000483486722b */ /* 0x090fe40000000086 */
[-C--:B------:R-:W-:Y:S02]  /*0b60*/  DFMA R116, R54, R72.reuse, R116 ;  /* 0x000000483674722b */ /* 0x080fe40000000074 */
[----:B------:R-:W-:-:S02]  /*0b70*/  DFMA R238, R60, R72, R238 ;  /* 0x000000483cee722b */ /* 0x000fc400000000ee */
[-C--:B------:R-:W-:Y:S02]  /*0b80*/  DFMA R216, R62, R72.reuse, R216 ;  /* 0x000000483ed8722b */ /* 0x080fe400000000d8 */
[-C--:B------:R-:W-:Y:S02]  /*0b90*/  DFMA R208, R64, R72.reuse, R208 ;  /* 0x0000004840d0722b */ /* 0x080fe400000000d0 */
[-C--:B------:R-:W-:Y:S02]  /*0ba0*/  DFMA R104, R66, R72.reuse, R4 ;  /* 0x000000484268722b */ /* 0x080fe40000000004 */
[-C--:B------:R-:W-:Y:S02]  /*0bb0*/  DFMA R106, R68, R72.reuse, R22 ;  /* 0x00000048446a722b */ /* 0x080fe40000000016 */
[----:B------:R-:W-:Y:S01]  /*0bc0*/  DFMA R108, R70, R72, R38 ;  /* 0x00000048466c722b */ /* 0x000fe20000000026 */
[----:B------:R-:W1:Y:S01]  /*0bd0*/  LDS.128 R20, [R90+0x400] ;  /* 0x000400005a147984 */ /* 0x000e620000000c00 */
[----:B------:R-:W-:-:S02]  /*0be0*/  DFMA R130, R52, R74, R130 ;  /* 0x0000004a3482722b */ /* 0x000fc40000000082 */
[-C--:B------:R-:W-:Y:S01]  /*0bf0*/  DFMA R102, R54, R74.reuse, R102 ;  /* 0x0000004a3666722b */ /* 0x080fe20000000066 */
[----:B------:R-:W2:Y:S01]  /*0c00*/  LDS.128 R36, [R88+0x410] ;  /* 0x0004100058247984 */ /* 0x000ea20000000c00 */
[-C--:B------:R-:W-:Y:S02]  /*0c10*/  DFMA R240, R60, R74.reuse, R240 ;  /* 0x0000004a3cf0722b */ /* 0x080fe400000000f0 */
[-C--:B------:R-:W-:Y:S02]  /*0c20*/  DFMA R218, R62, R74.reuse, R218 ;  /* 0x0000004a3eda722b */ /* 0x080fe400000000da */
[-C--:B------:R-:W-:Y:S02]  /*0c30*/  DFMA R202, R64, R74.reuse, R202 ;  /* 0x0000004a40ca722b */ /* 0x080fe400000000ca */
[-C--:B------:R-:W-:Y:S02]  /*0c40*/  DFMA R110, R66, R74.reuse, R6 ;  /* 0x0000004a426e722b */ /* 0x080fe40000000006 */
[-C--:B------:R-:W-:Y:S01]  /*0c50*/  DFMA R112, R68, R74.reuse, R24 ;  /* 0x0000004a4470722b */ /* 0x080fe20000000018 */
[----:B------:R-:W3:Y:S01]  /*0c60*/  LDS.128 R4, [R88+0x400] ;  /* 0x0004000058047984 */ /* 0x000ee20000000c00 */
[----:B------:R-:W-:-:S03]  /*0c70*/  DFMA R40, R70, R74, R40 ;  /* 0x0000004a4628722b */ /* 0x000fc60000000028 */
[----:B------:R-:W4:Y:S01]  /*0c80*/  LDS.128 R72, [R88+0x420] ;  /* 0x0004200058487984 */ /* 0x000f220000000c00 */
[-C--:B-----5:R-:W-:Y:S02]  /*0c90*/  DFMA R124, R52, R76.reuse, R124 ;  /* 0x0000004c347c722b */ /* 0x0a0fe4000000007c */
[-C--:B------:R-:W-:Y:S02]  /*0ca0*/  DFMA R100, R54, R76.reuse, R100 ;  /* 0x0000004c3664722b */ /* 0x080fe40000000064 */
[-C--:B------:R-:W-:Y:S02]  /*0cb0*/  DFMA R224, R60, R76.reuse, R224 ;  /* 0x0000004c3ce0722b */ /* 0x080fe400000000e0 */
[-C--:B------:R-:W-:Y:S02]  /*0cc0*/  DFMA R220, R62, R76.reuse, R220 ;  /* 0x0000004c3edc722b */ /* 0x080fe400000000dc */
[-C--:B------:R-:W-:Y:S02]  /*0cd0*/  DFMA R200, R64, R76.reuse, R200 ;  /* 0x0000004c40c8722b */ /* 0x080fe400000000c8 */
[----:B------:R-:W-:-:S02]  /*0ce0*/  DFMA R8, R66, R76, R8 ;  /* 0x0000004c4208722b */ /* 0x000fc40000000008 */
[-C--:B------:R-:W-:Y:S02]  /*0cf0*/  DFMA R114, R68, R76.reuse, R26 ;  /* 0x0000004c4472722b */ /* 0x080fe4000000001a */
[----:B------:R-:W-:Y:S01]  /*0d00*/  DFMA R42, R70, R76, R42 ;  /* 0x0000004c462a722b */ /* 0x000fe2000000002a */
[----:B------:R-:W-:Y:S01]  /*0d10*/  LDS.128 R24, [R90+0x410] ;  /* 0x000410005a187984 */ /* 0x000fe20000000c00 */
[C---:B------:R-:W-:Y:S02]  /*0d20*/  DFMA R10, R66.reuse, R78, R10 ;  /* 0x0000004e420a722b */ /* 0x040fe4000000000a */
[C---:B0-----:R-:W-:Y:S02]  /*0d30*/  DFMA R76, R66.reuse, R56, R12 ;  /* 0x00000038424c722b */ /* 0x041fe4000000000c */
[----:B------:R-:W-:Y:S01]  /*0d40*/  DFMA R66, R66, R58, R14 ;  /* 0x0000003a4242722b */ /* 0x000fe2000000000e */
[----:B------:R-:W0:Y:S01]  /*0d50*/  LDS.128 R12, [R90+0x420] ;  /* 0x000420005a0c7984 */ /* 0x000e220000000c00 */
[----:B-1----:R-:W-:-:S02]  /*0d60*/  DFMA R18, R80, R20, R18 ;  /* 0x000000145012722b */ /* 0x002fc40000000012 */
[-C--:B--2---:R-:W-:Y:S02]  /*0d70*/  DFMA R234, R36, R20.reuse, R234 ;  /* 0x0000001424ea722b */ /* 0x084fe400000000ea */
[-C--:B------:R-:W-:Y:S02]  /*0d80*/  DFMA R232, R38, R20.reuse, R232 ;  /* 0x0000001426e8722b */ /* 0x080fe400000000e8 */
[----:B------:R-:W-:Y:S02]  /*0d90*/  DFMA R34, R82, R20, R34 ;  /* 0x000000145222722b */ /* 0x000fe40000000022 */
[-C--:B------:R-:W-:Y:S02]  /*0da0*/  DFMA R236, R36, R22.reuse, R236 ;  /* 0x0000001624ec722b */ /* 0x080fe400000000ec */
[----:B------:R-:W-:Y:S02]  /*0db0*/  DFMA R222, R38, R22, R222 ;  /* 0x0000001626de722b */ /* 0x000fe400000000de */
[----:B---3--:R-:W-:-:S02]  /*0dc0*/  DFMA R136, R4, R20, R136 ;  /* 0x000000140488722b */ /* 0x008fc40000000088 */
[-C--:B------:R-:W-:Y:S02]  /*0dd0*/  DFMA R120, R6, R20.reuse, R120 ;  /* 0x000000140678722b */ /* 0x080fe40000000078 */
[-C--:B----4-:R-:W-:Y:S02]  /*0de0*/  DFMA R204, R72, R20.reuse, R204 ;  /* 0x0000001448cc722b */ /* 0x090fe400000000cc */
[----:B------:R-:W-:Y:S02]  /*0df0*/  DFMA R194, R74, R20, R194 ;  /* 0x000000144ac2722b */ /* 0x000fe400000000c2 */
[-C--:B------:R-:W-:Y:S02]  /*0e00*/  DFMA R132, R4, R22.reuse, R132 ;  /* 0x000000160484722b */ /* 0x080fe40000000084 */
[-C--:B------:R-:W-:Y:S02]  /*0e10*/  DFMA R122, R6, R22.reuse, R122 ;  /* 0x00000016067a722b */ /* 0x080fe4000000007a */
[----:B------:R-:W-:-:S02]  /*0e20*/  DFMA R206, R72, R22, R206 ;  /* 0x0000001648ce722b */ /* 0x000fc400000000ce */
[-C--:B------:R-:W-:Y:S02]  /*0e30*/  DFMA R2, R74, R22.reuse, R2 ;  /* 0x000000164a02722b */ /* 0x080fe40000000002 */
[-C--:B------:R-:W-:Y:S02]  /*0e40*/  DFMA R50, R80, R22.reuse, R50 ;  /* 0x000000165032722b */ /* 0x080fe40000000032 */
[----:B------:R-:W-:Y:S01]  /*0e50*/  DFMA R98, R82, R22, R98 ;  /* 0x000000165262722b */ /* 0x000fe20000000062 */
[----:B------:R-:W1:Y:S01]  /*0e60*/  LDS.128 R20, [R90+0x430] ;  /* 0x000430005a147984 */ /* 0x000e620000000c00 */
[-C--:B------:R-:W-:Y:S02]  /*0e70*/  DFMA R126, R52, R78.reuse, R126 ;  /* 0x0000004e347e722b */ /* 0x080fe4000000007e */
[----:B------:R-:W-:Y:S02]  /*0e80*/  DFMA R242, R54, R78, R242 ;  /* 0x0000004e36f2722b */ /* 0x000fe400000000f2 */
[----:B------:R-:W-:-:S02]  /*0e90*/  DFMA R128, R52, R56, R128 ;  /* 0x000000383480722b */ /* 0x000fc40000000080 */
[----:B------:R-:W-:Y:S02]  /*0ea0*/  DFMA R244, R54, R56, R244 ;  /* 0x0000003836f4722b */ /* 0x000fe400000000f4 */
[-C--:B------:R-:W-:Y:S02]  /*0eb0*/  DFMA R52, R52, R58.reuse, R118 ;  /* 0x0000003a3434722b */ /* 0x080fe40000000076 */
[----:B------:R-:W-:Y:S02]  /*0ec0*/  DFMA R54, R54, R58, R246 ;  /* 0x0000003a3636722b */ /* 0x000fe400000000f6 */
[-C--:B------:R-:W-:Y:S02]  /*0ed0*/  DFMA R226, R60, R78.reuse, R226 ;  /* 0x0000004e3ce2722b */ /* 0x080fe400000000e2 */
[-C--:B------:R-:W-:Y:S02]  /*0ee0*/  DFMA R212, R62, R78.reuse, R212 ;  /* 0x0000004e3ed4722b */ /* 0x080fe400000000d4 */
[----:B------:R-:W-:-:S02]  /*0ef0*/  DFMA R198, R64, R78, R198 ;  /* 0x0000004e40c6722b */ /* 0x000fc400000000c6 */
[-C--:B------:R-:W-:Y:S02]  /*0f00*/  DFMA R28, R68, R78.reuse, R28 ;  /* 0x0000004e441c722b */ /* 0x080fe4000000001c */
[----:B------:R-:W-:Y:S02]  /*0f10*/  DFMA R44, R70, R78, R44 ;  /* 0x0000004e462c722b */ /* 0x000fe4000000002c */
[-C--:B------:R-:W-:Y:S02]  /*0f20*/  DFMA R228, R60, R56.reuse, R228 ;  /* 0x000000383ce4722b */ /* 0x080fe400000000e4 */
[-C--:B------:R-:W-:Y:S02]  /*0f30*/  DFMA R214, R62, R56.reuse, R214 ;  /* 0x000000383ed6722b */ /* 0x080fe400000000d6 */
[----:B------:R-:W-:Y:S02]  /*0f40*/  DFMA R196, R64, R56, R196 ;  /* 0x0000003840c4722b */ /* 0x000fe400000000c4 */
[----:B0-----:R-:W-:-:S02]  /*0f50*/  DFMA R124, R4, R12, R124 ;  /* 0x0000000c047c722b */ /* 0x001fc4000000007c */
[-C--:B------:R-:W-:Y:S02]  /*0f60*/  DFMA R142, R6, R12.reuse, R100 ;  /* 0x0000000c068e722b */ /* 0x080fe40000000064 */
[-C--:B------:R-:W-:Y:S02]  /*0f70*/  DFMA R224, R36, R12.reuse, R224 ;  /* 0x0000000c24e0722b */ /* 0x080fe400000000e0 */
[-C--:B------:R-:W-:Y:S02]  /*0f80*/  DFMA R220, R38, R12.reuse, R220 ;  /* 0x0000000c26dc722b */ /* 0x080fe400000000dc */
[-C--:B------:R-:W-:Y:S02]  /*0f90*/  DFMA R200, R72, R12.reuse, R200 ;  /* 0x0000000c48c8722b */ /* 0x080fe400000000c8 */
[-C--:B------:R-:W-:Y:S02]  /*0fa0*/  DFMA R8, R74, R12.reuse, R8 ;  /* 0x0000000c4a08722b */ /* 0x080fe40000000008 */
[----:B------:R-:W-:-:S02]  /*0fb0*/  DFMA R114, R80, R12, R114 ;  /* 0x0000000c5072722b */ /* 0x000fc40000000072 */
[-C--:B------:R-:W-:Y:S02]  /*0fc0*/  DFMA R60, R60, R58.reuse, R230 ;  /* 0x0000003a3c3c722b */ /* 0x080fe400000000e6 */
[-C--:B------:R-:W-:Y:S02]  /*0fd0*/  DFMA R62, R62, R58.reuse, R210 ;  /* 0x0000003a3e3e722b */ /* 0x080fe400000000d2 */
[----:B------:R-:W-:Y:S02]  /*0fe0*/  DFMA R64, R64, R58, R192 ;  /* 0x0000003a4040722b */ /* 0x000fe400000000c0 */
[C---:B------:R-:W-:Y:S02]  /*0ff0*/  DFMA R30, R68.reuse, R56, R30 ;  /* 0x00000038441e722b */ /* 0x040fe4000000001e */
[----:B------:R-:W-:Y:S02]  /*1000*/  DFMA R32, R68, R58, R32 ;  /* 0x0000003a4420722b */ /* 0x000fe40000000020 */
[----:B------:R-:W-:-:S02]  /*1010*/  DFMA R46, R70, R56, R46 ;  /* 0x00000038462e722b */ /* 0x000fc4000000002e */
[----:B------:R-:W-:Y:S02]  /*1020*/  DFMA R48, R70, R58, R48 ;  /* 0x0000003a4630722b */ /* 0x000fe40000000030 */
[-C--:B------:R-:W-:Y:S01]  /*1030*/  DFMA R134, R4, R24.reuse, R134 ;  /* 0x000000180486722b */ /* 0x080fe20000000086 */
[----:B------:R-:W-:Y:S01]  /*1040*/  LDS.128 R56, [R88+0x800] ;  /* 0x0008000058387984 */ /* 0x000fe20000000c00 */
[-C--:B------:R-:W-:Y:S02]  /*1050*/  DFMA R116, R6, R24.reuse, R116 ;  /* 0x000000180674722b */ /* 0x080fe40000000074 */
[-C--:B------:R-:W-:Y:S01]  /*1060*/  DFMA R238, R36, R24.reuse, R238 ;  /* 0x0000001824ee722b */ /* 0x080fe200000000ee */
[----:B------:R-:W0:Y:S01]  /*1070*/  LDS.128 R68, [R90+0x800] ;  /* 0x000800005a447984 */ /* 0x000e220000000c00 */
[-C--:B------:R-:W-:Y:S02]  /*1080*/  DFMA R216, R38, R24.reuse, R216 ;  /* 0x0000001826d8722b */ /* 0x080fe400000000d8 */
[----:B------:R-:W-:-:S02]  /*1090*/  DFMA R208, R72, R24, R208 ;  /* 0x0000001848d0722b */ /* 0x000fc400000000d0 */
[-C--:B------:R-:W-:Y:S02]  /*10a0*/  DFMA R78, R74, R24.reuse, R104 ;  /* 0x000000184a4e722b */ /* 0x080fe40000000068 */
[-C--:B------:R-:W-:Y:S02]  /*10b0*/  DFMA R118, R80, R24.reuse, R106 ;  /* 0x000000185076722b */ /* 0x080fe4000000006a */
[----:B------:R-:W-:Y:S01]  /*10c0*/  DFMA R108, R82, R24, R108 ;  /* 0x00000018526c722b */ /* 0x000fe2000000006c */
[----:B------:R-:W-:Y:S01]  /*10d0*/  LDS.128 R104, [R88+0x820] ;  /* 0x0008200058687984 */ /* 0x000fe20000000c00 */
[-C--:B------:R-:W-:Y:S02]  /*10e0*/  DFMA R130, R4, R26.reuse, R130 ;  /* 0x0000001a0482722b */ /* 0x080fe40000000082 */
[-C--:B------:R-:W-:Y:S02]  /*10f0*/  DFMA R138, R6, R26.reuse, R102 ;  /* 0x0000001a068a722b */ /* 0x080fe40000000066 */
[-C--:B------:R-:W-:Y:S01]  /*1100*/  DFMA R240, R36, R26.reuse, R240 ;  /* 0x0000001a24f0722b */ /* 0x080fe200000000f0 */
[----:B------:R-:W-:Y:S01]  /*1110*/  LDS.128 R100, [R88+0x830] ;  /* 0x0008300058647984 */ /* 0x000fe20000000c00 */
[----:B------:R-:W-:-:S02]  /*1120*/  DFMA R218, R38, R26, R218 ;  /* 0x0000001a26da722b */ /* 0x000fc400000000da */
[-C--:B------:R-:W-:Y:S02]  /*1130*/  DFMA R202, R72, R26.reuse, R202 ;  /* 0x0000001a48ca722b */ /* 0x080fe400000000ca */
[-C--:B------:R-:W-:Y:S02]  /*1140*/  DFMA R110, R74, R26.reuse, R110 ;  /* 0x0000001a4a6e722b */ /* 0x080fe4000000006e */
[-C--:B------:R-:W-:Y:S02]  /*1150*/  DFMA R112, R80, R26.reuse, R112 ;  /* 0x0000001a5070722b */ /* 0x080fe40000000070 */
[C---:B------:R-:W-:Y:S02]  /*1160*/  DFMA R140, R82.reuse, R26, R40 ;  /* 0x0000001a528c722b */ /* 0x040fe40000000028 */
[----:B------:R-:W-:Y:S01]  /*1170*/  DFMA R12, R82, R12, R42 ;  /* 0x0000000c520c722b */ /* 0x000fe2000000002a */
[----:B------:R-:W2:Y:S01]  /*1180*/  LDS.128 R24, [R88+0x810] ;  /* 0x0008100058187984 */ /* 0x000ea20000000c00 */
[----:B------:R-:W-:-:S02]  /*1190*/  DFMA R126, R4, R14, R126 ;  /* 0x0000000e047e722b */ /* 0x000fc4000000007e */
[----:B------:R-:W-:Y:S01]  /*11a0*/  DFMA R242, R6, R14, R242 ;  /* 0x0000000e06f2722b */ /* 0x000fe200000000f2 */
[----:B------:R-:W3:Y:S01]  /*11b0*/  LDS.128 R40, [R90+0x810] ;  /* 0x000810005a287984 */ /* 0x000ee20000000c00 */
[C---:B-1----:R-:W-:Y:S02]  /*11c0*/  DFMA R128, R4.reuse, R20, R128 ;  /* 0x000000140480722b */ /* 0x042fe40000000080 */
[----:B------:R-:W-:Y:S02]  /*11d0*/  DFMA R52, R4, R22, R52 ;  /* 0x000000160434722b */ /* 0x000fe40000000034 */
[C---:B------:R-:W-:Y:S02]  /*11e0*/  DFMA R244, R6.reuse, R20, R244 ;  /* 0x0000001406f4722b */ /* 0x040fe400000000f4 */
[----:B------:R-:W-:Y:S01]  /*11f0*/  DFMA R54, R6, R22, R54 ;  /* 0x000000160636722b */ /* 0x000fe20000000036 */
[----:B------:R-:W1:Y:S01]  /*1200*/  LDS.128 R4, [R90+0x820] ;  /* 0x000820005a047984 */ /* 0x000e620000000c00 */
[----:B------:R-:W-:-:S02]  /*1210*/  DFMA R228, R36, R20, R228 ;  /* 0x0000001424e4722b */ /* 0x000fc400000000e4 */
[----:B------:R-:W-:Y:S02]  /*1220*/  DFMA R60, R36, R22, R60 ;  /* 0x00000016243c722b */ /* 0x000fe4000000003c */
[C---:B------:R-:W-:Y:S02]  /*1230*/  DFMA R214, R38.reuse, R20, R214 ;  /* 0x0000001426d6722b */ /* 0x040fe400000000d6 */
[----:B------:R-:W-:Y:S02]  /*1240*/  DFMA R62, R38, R22, R62 ;  /* 0x00000016263e722b */ /* 0x000fe4000000003e */
[C---:B------:R-:W-:Y:S02]  /*1250*/  DFMA R196, R72.reuse, R20, R196 ;  /* 0x0000001448c4722b */ /* 0x040fe400000000c4 */
[----:B------:R-:W-:Y:S02]  /*1260*/  DFMA R64, R72, R22, R64 ;  /* 0x000000164840722b */ /* 0x000fe40000000040 */
[----:B------:R-:W-:-:S02]  /*1270*/  DFMA R76, R74, R20, R76 ;  /* 0x000000144a4c722b */ /* 0x000fc4000000004c */
[----:B------:R-:W-:Y:S02]  /*1280*/  DFMA R66, R74, R22, R66 ;  /* 0x000000164a42722b */ /* 0x000fe40000000042 */
[C---:B------:R-:W-:Y:S02]  /*1290*/  DFMA R30, R80.reuse, R20, R30 ;  /* 0x00000014501e722b */ /* 0x040fe4000000001e */
[----:B------:R-:W-:Y:S02]  /*12a0*/  DFMA R32, R80, R22, R32 ;  /* 0x000000165020722b */ /* 0x000fe40000000020 */
[C---:B------:R-:W-:Y:S02]  /*12b0*/  DFMA R46, R82.reuse, R20, R46 ;  /* 0x00000014522e722b */ /* 0x040fe4000000002e */
[----:B------:R-:W-:Y:S01]  /*12c0*/  DFMA R48, R82, R22, R48 ;  /* 0x000000165230722b */ /* 0x000fe20000000030 */
[----:B------:R-:W4:Y:S01]  /*12d0*/  LDS.128 R20, [R90+0x830] ;  /* 0x000830005a147984 */ /* 0x000f220000000c00 */
[----:B------:R-:W-:-:S02]  /*12e0*/  DFMA R226, R36, R14, R226 ;  /* 0x0000000e24e2722b */ /* 0x000fc400000000e2 */
[-C--:B------:R-:W-:Y:S02]  /*12f0*/  DFMA R212, R38, R14.reuse, R212 ;  /* 0x0000000e26d4722b */ /* 0x080fe400000000d4 */
[-C--:B------:R-:W-:Y:S01]  /*1300*/  DFMA R198, R72, R14.reuse, R198 ;  /* 0x0000000e48c6722b */ /* 0x080fe200000000c6 */
[----:B------:R-:W-:Y:S01]  /*1310*/  LDS.128 R36, [R88+0xc00] ;  /* 0x000c000058247984 */ /* 0x000fe20000000c00 */
[-C--:B------:R-:W-:Y:S02]  /*1320*/  DFMA R10, R74, R14.reuse, R10 ;  /* 0x0000000e4a0a722b */ /* 0x080fe4000000000a */
[-C--:B------:R-:W-:Y:S01]  /*1330*/  DFMA R28, R80, R14.reuse, R28 ;  /* 0x0000000e501c722b */ /* 0x080fe2000000001c */
[----:B------:R-:W-:Y:S01]  /*1340*/  LDS.128 R72, [R88+0xc20] ;  /* 0x000c200058487984 */ /* 0x000fe20000000c00 */
[----:B------:R-:W-:Y:S02]  /*1350*/  DFMA R44, R82, R14, R44 ;  /* 0x0000000e522c722b */ /* 0x000fe4000000002c */
[-C--:B0-----:R-:W-:Y:S01]  /*1360*/  DFMA R136, R56, R68.reuse, R136 ;  /* 0x000000443888722b */ /* 0x081fe20000000088 */
[----:B------:R-:W-:Y:S01]  /*1370*/  LDS.128 R80, [R88+0xc30] ;  /* 0x000c300058507984 */ /* 0x000fe20000000c00 */
[----:B------:R-:W-:-:S02]  /*1380*/  DFMA R120, R58, R68, R120 ;  /* 0x000000443a78722b */ /* 0x000fc40000000078 */
[-C--:B--2---:R-:W-:Y:S02]  /*1390*/  DFMA R234, R24, R68.reuse, R234 ;  /* 0x0000004418ea722b */ /* 0x084fe400000000ea */
[-C--:B------:R-:W-:Y:S02]  /*13a0*/  DFMA R232, R26, R68.reuse, R232 ;  /* 0x000000441ae8722b */ /* 0x080fe400000000e8 */
[-C--:B------:R-:W-:Y:S02]  /*13b0*/  DFMA R204, R104, R68.reuse, R204 ;  /* 0x0000004468cc722b */ /* 0x080fe400000000cc */
[-C--:B------:R-:W-:Y:S02]  /*13c0*/  DFMA R194, R106, R68.reuse, R194 ;  /* 0x000000446ac2722b */ /* 0x080fe400000000c2 */
[-C--:B------:R-:W-:Y:S02]  /*13d0*/  DFMA R18, R100, R68.reuse, R18 ;  /* 0x000000446412722b */ /* 0x080fe40000000012 */
[----:B------:R-:W-:-:S02]  /*13e0*/  DFMA R34, R102, R68, R34 ;  /* 0x000000446622722b */ /* 0x000fc40000000022 */
[-C--:B------:R-:W-:Y:S02]  /*13f0*/  DFMA R132, R56, R70.reuse, R132 ;  /* 0x000000463884722b */ /* 0x080fe40000000084 */
[-C--:B------:R-:W-:Y:S02]  /*1400*/  DFMA R122, R58, R70.reuse, R122 ;  /* 0x000000463a7a722b */ /* 0x080fe4000000007a */
[-C--:B------:R-:W-:Y:S02]  /*1410*/  DFMA R236, R24, R70.reuse, R236 ;  /* 0x0000004618ec722b */ /* 0x080fe400000000ec */
[-C--:B------:R-:W-:Y:S02]  /*1420*/  DFMA R222, R26, R70.reuse, R222 ;  /* 0x000000461ade722b */ /* 0x080fe400000000de */
[-C--:B------:R-:W-:Y:S02]  /*1430*/  DFMA R206, R104, R70.reuse, R206 ;  /* 0x0000004668ce722b */ /* 0x080fe400000000ce */
[----:B------:R-:W-:-:S02]  /*1440*/  DFMA R2, R106, R70, R2 ;  /* 0x000000466a02722b */ /* 0x000fc40000000002 */
[-C--:B------:R-:W-:Y:S02]  /*1450*/  DFMA R50, R100, R70.reuse, R50 ;  /* 0x000000466432722b */ /* 0x080fe40000000032 */
[----:B------:R-:W-:Y:S02]  /*1460*/  DFMA R98, R102, R70, R98 ;  /* 0x000000466662722b */ /* 0x000fe40000000062 */
[-C--:B---3--:R-:W-:Y:S01]  /*1470*/  DFMA R134, R56, R40.reuse, R134 ;  /* 0x000000283886722b */ /* 0x088fe20000000086 */
[----:B------:R-:W0:Y:S01]  /*1480*/  LDS.128 R68, [R90+0xc00] ;  /* 0x000c00005a447984 */ /* 0x000e220000000c00 */
[-C--:B------:R-:W-:Y:S02]  /*1490*/  DFMA R116, R58, R40.reuse, R116 ;  /* 0x000000283a74722b */ /* 0x080fe40000000074 */
[-C--:B------:R-:W-:Y:S02]  /*14a0*/  DFMA R238, R24, R40.reuse, R238 ;  /* 0x0000002818ee722b */ /* 0x080fe400000000ee */
[----:B------:R-:W-:-:S02]  /*14b0*/  DFMA R216, R26, R40, R216 ;  /* 0x000000281ad8722b */ /* 0x000fc400000000d8 */
[-C--:B------:R-:W-:Y:S02]  /*14c0*/  DFMA R208, R104, R40.reuse, R208 ;  /* 0x0000002868d0722b */ /* 0x080fe400000000d0 */
[-C--:B------:R-:W-:Y:S02]  /*14d0*/  DFMA R78, R106, R40.reuse, R78 ;  /* 0x000000286a4e722b */ /* 0x080fe4000000004e */
[-C--:B------:R-:W-:Y:S02]  /*14e0*/  DFMA R118, R100, R40.reuse, R118 ;  /* 0x000000286476722b */ /* 0x080fe40000000076 */
[----:B------:R-:W-:Y:S02]  /*14f0*/  DFMA R108, R102, R40, R108 ;  /* 0x00000028666c722b */ /* 0x000fe4000000006c */
        /* <DEDUP_REMOVED lines=8> */
[-C--:B-1----:R-:W-:Y:S01]  /*1580*/  DFMA R144, R102, R4.reuse, R12 ;  /* 0x000000046690722b */ /* 0x082fe2000000000c */
[----:B------:R-:W1:Y:S04]  /*1590*/  LDS.128 R40, [R88+0xc10] ;  /* 0x000c100058287984 */ /* 0x000e680000000c00 */
[----:B------:R-:W2:Y:S01]  /*15a0*/  LDS.128 R12, [R90+0xc10] ;  /* 0x000c10005a0c7984 */ /* 0x000ea20000000c00 */
        /* <DEDUP_REMOVED lines=15> */
[C---:B----4-:R-:W-:Y:S01]  /*16a0*/  DFMA R128, R56.reuse, R20, R128 ;  /* 0x000000143880722b */ /* 0x050fe20000000080 */
[----:B------:R-:W3:Y:S01]  /*16b0*/  LDS.128 R4, [R90+0xc20] ;  /* 0x000c20005a047984 */ /* 0x000ee20000000c00 */
[----:B------:R-:W-:Y:S02]  /*16c0*/  DFMA R52, R56, R22, R52 ;  /* 0x000000163834722b */ /* 0x000fe40000000034 */
[C---:B------:R-:W-:Y:S02]  /*16d0*/  DFMA R244, R58.reuse, R20, R244 ;  /* 0x000000143af4722b */ /* 0x040fe400000000f4 */
[----:B------:R-:W-:Y:S02]  /*16e0*/  DFMA R54, R58, R22, R54 ;  /* 0x000000163a36722b */ /* 0x000fe40000000036 */
[C---:B------:R-:W-:Y:S01]  /*16f0*/  DFMA R228, R24.reuse, R20, R228 ;  /* 0x0000001418e4722b */ /* 0x040fe200000000e4 */
[----:B------:R-:W-:Y:S01]  /*1700*/  LDS.128 R56, [R90+0x1000] ;  /* 0x001000005a387984 */ /* 0x000fe20000000c00 */
[----:B------:R-:W-:-:S02]  /*1710*/  DFMA R60, R24, R22, R60 ;  /* 0x00000016183c722b */ /* 0x000fc4000000003c */
[C---:B------:R-:W-:Y:S02]  /*1720*/  DFMA R214, R26.reuse, R20, R214 ;  /* 0x000000141ad6722b */ /* 0x040fe400000000d6 */
[----:B------:R-:W-:Y:S02]  /*1730*/  DFMA R62, R26, R22, R62 ;  /* 0x000000161a3e722b */ /* 0x000fe4000000003e */
[C---:B------:R-:W-:Y:S01]  /*1740*/  DFMA R196, R104.reuse, R20, R196 ;  /* 0x0000001468c4722b */ /* 0x040fe200000000c4 */
[----:B------:R-:W-:Y:S01]  /*1750*/  LDS.128 R24, [R88+0x1000] ;  /* 0x0010000058187984 */ /* 0x000fe20000000c00 */
[----:B------:R-:W-:Y:S02]  /*1760*/  DFMA R64, R104, R22, R64 ;  /* 0x000000166840722b */ /* 0x000fe40000000040 */
[C---:B------:R-:W-:Y:S02]  /*1770*/  DFMA R76, R106.reuse, R20, R76 ;  /* 0x000000146a4c722b */ /* 0x040fe4000000004c */
[----:B------:R-:W-:-:S02]  /*1780*/  DFMA R66, R106, R22, R66 ;  /* 0x000000166a42722b */ /* 0x000fc40000000042 */
[C---:B------:R-:W-:Y:S01]  /*1790*/  DFMA R30, R100.reuse, R20, R30 ;  /* 0x00000014641e722b */ /* 0x040fe2000000001e */
[----:B------:R-:W-:Y:S01]  /*17a0*/  LDS.128 R104, [R90+0x1010] ;  /* 0x001010005a687984 */ /* 0x000fe20000000c00 */
[----:B------:R-:W-:Y:S02]  /*17b0*/  DFMA R32, R100, R22, R32 ;  /* 0x000000166420722b */ /* 0x000fe40000000020 */
[C---:B------:R-:W-:Y:S02]  /*17c0*/  DFMA R46, R102.reuse, R20, R46 ;  /* 0x00000014662e722b */ /* 0x040fe4000000002e */
[----:B------:R-:W-:Y:S01]  /*17d0*/  DFMA R48, R102, R22, R48 ;  /* 0x000000166630722b */ /* 0x000fe20000000030 */
[----:B------:R-:W4:Y:S01]  /*17e0*/  LDS.128 R20, [R90+0xc30] ;  /* 0x000c30005a147984 */ /* 0x000f220000000c00 */
[-C--:B0-----:R-:W-:Y:S02]  /*17f0*/  DFMA R136, R36, R68.reuse, R136 ;  /* 0x000000442488722b */ /* 0x081fe40000000088 */
[-C--:B------:R-:W-:Y:S01]  /*1800*/  DFMA R120, R38, R68.reuse, R120 ;  /* 0x000000442678722b */ /* 0x080fe20000000078 */
[----:B------:R-:W-:Y:S01]  /*1810*/  LDS.128 R100, [R88+0x1030] ;  /* 0x0010300058647984 */ /* 0x000fe20000000c00 */
[----:B-1----:R-:W-:-:S02]  /*1820*/  DFMA R234, R40, R68, R234 ;  /* 0x0000004428ea722b */ /* 0x002fc400000000ea */
[-C--:B------:R-:W-:Y:S02]  /*1830*/  DFMA R232, R42, R68.reuse, R232 ;  /* 0x000000442ae8722b */ /* 0x080fe400000000e8 */
[-C--:B------:R-:W-:Y:S02]  /*1840*/  DFMA R204, R72, R68.reuse, R204 ;  /* 0x0000004448cc722b */ /* 0x080fe400000000cc */
[-C--:B------:R-:W-:Y:S02]  /*1850*/  DFMA R194, R74, R68.reuse, R194 ;  /* 0x000000444ac2722b */ /* 0x080fe400000000c2 */
[-C--:B------:R-:W-:Y:S02]  /*1860*/  DFMA R18, R80, R68.reuse, R18 ;  /* 0x000000445012722b */ /* 0x080fe40000000012 */
[----:B------:R-:W-:Y:S02]  /*1870*/  DFMA R34, R82, R68, R34 ;  /* 0x000000445222722b */ /* 0x000fe40000000022 */
[----:B------:R-:W-:-:S02]  /*1880*/  DFMA R132, R36, R70, R132 ;  /* 0x000000462484722b */ /* 0x000fc40000000084 */
[-C--:B------:R-:W-:Y:S02]  /*1890*/  DFMA R122, R38, R70.reuse, R122 ;  /* 0x00000046267a722b */ /* 0x080fe4000000007a */
[-C--:B------:R-:W-:Y:S02]  /*18a0*/  DFMA R236, R40, R70.reuse, R236 ;  /* 0x0000004628ec722b */ /* 0x080fe400000000ec */
[-C--:B------:R-:W-:Y:S02]  /*18b0*/  DFMA R222, R42, R70.reuse, R222 ;  /* 0x000000462ade722b */ /* 0x080fe400000000de */
[-C--:B------:R-:W-:Y:S02]  /*18c0*/  DFMA R206, R72, R70.reuse, R206 ;  /* 0x0000004648ce722b */ /* 0x080fe400000000ce */
[-C--:B------:R-:W-:Y:S02]  /*18d0*/  DFMA R2, R74, R70.reuse, R2 ;  /* 0x000000464a02722b */ /* 0x080fe40000000002 */
[----:B------:R-:W-:-:S02]  /*18e0*/  DFMA R50, R80, R70, R50 ;  /* 0x000000465032722b */ /* 0x000fc40000000032 */
[----:B------:R-:W-:Y:S02]  /*18f0*/  DFMA R98, R82, R70, R98 ;  /* 0x000000465262722b */ /* 0x000fe40000000062 */
[-C--:B--2---:R-:W-:Y:S01]  /*1900*/  DFMA R134, R36, R12.reuse, R134 ;  /* 0x0000000c2486722b */ /* 0x084fe20000000086 */
[----:B------:R-:W-:Y:S01]  /*1910*/  LDS.128 R68, [R88+0x1020] ;  /* 0x0010200058447984 */ /* 0x000fe20000000c00 */
[-C--:B------:R-:W-:Y:S02]  /*1920*/  DFMA R116, R38, R12.reuse, R116 ;  /* 0x0000000c2674722b */ /* 0x080fe40000000074 */
[-C--:B------:R-:W-:Y:S02]  /*1930*/  DFMA R238, R40, R12.reuse, R238 ;  /* 0x0000000c28ee722b */ /* 0x080fe400000000ee */
[-C--:B------:R-:W-:Y:S02]  /*1940*/  DFMA R216, R42, R12.reuse, R216 ;  /* 0x0000000c2ad8722b */ /* 0x080fe400000000d8 */
[----:B------:R-:W-:-:S02]  /*1950*/  DFMA R208, R72, R12, R208 ;  /* 0x0000000c48d0722b */ /* 0x000fc400000000d0 */
[-C--:B------:R-:W-:Y:S02]  /*1960*/  DFMA R78, R74, R12.reuse, R78 ;  /* 0x0000000c4a4e722b */ /* 0x080fe4000000004e */
[-C--:B------:R-:W-:Y:S02]  /*1970*/  DFMA R118, R80, R12.reuse, R118 ;  /* 0x0000000c5076722b */ /* 0x080fe40000000076 */
[----:B------:R-:W-:Y:S02]  /*1980*/  DFMA R108, R82, R12, R108 ;  /* 0x0000000c526c722b */ /* 0x000fe4000000006c */
[-C--:B------:R-:W-:Y:S02]  /*1990*/  DFMA R130, R36, R14.reuse, R130 ;  /* 0x0000000e2482722b */ /* 0x080fe40000000082 */
[-C--:B------:R-:W-:Y:S02]  /*19a0*/  DFMA R138, R38, R14.reuse, R138 ;  /* 0x0000000e268a722b */ /* 0x080fe4000000008a */
[----:B------:R-:W-:-:S02]  /*19b0*/  DFMA R240, R40, R14, R240 ;  /* 0x0000000e28f0722b */ /* 0x000fc400000000f0 */
[-C--:B------:R-:W-:Y:S02]  /*19c0*/  DFMA R218, R42, R14.reuse, R218 ;  /* 0x0000000e2ada722b */ /* 0x080fe400000000da */
[-C--:B------:R-:W-:Y:S02]  /*19d0*/  DFMA R202, R72, R14.reuse, R202 ;  /* 0x0000000e48ca722b */ /* 0x080fe400000000ca */
[-C--:B------:R-:W-:Y:S02]  /*19e0*/  DFMA R110, R74, R14.reuse, R110 ;  /* 0x0000000e4a6e722b */ /* 0x080fe4000000006e */
[-C--:B------:R-:W-:Y:S02]  /*19f0*/  DFMA R112, R80, R14.reuse, R112 ;  /* 0x0000000e5070722b */ /* 0x080fe40000000070 */
[----:B------:R-:W-:Y:S01]  /*1a00*/  DFMA R140, R82, R14, R140 ;  /* 0x0000000e528c722b */ /* 0x000fe2000000008c */
[----:B------:R-:W0:Y:S01]  /*1a10*/  LDS.128 R12, [R88+0x1010] ;  /* 0x00101000580c7984 */ /* 0x000e220000000c00 */
[----:B---3--:R-:W-:-:S02]  /*1a20*/  DFMA R124, R36, R4, R124 ;  /* 0x00000004247c722b */ /* 0x008fc4000000007c */
[-C--:B------:R-:W-:Y:S02]  /*1a30*/  DFMA R142, R38, R4.reuse, R142 ;  /* 0x00000004268e722b */ /* 0x080fe4000000008e */
[-C--:B------:R-:W-:Y:S02]  /*1a40*/  DFMA R224, R40, R4.reuse, R224 ;  /* 0x0000000428e0722b */ /* 0x080fe400000000e0 */
[-C--:B------:R-:W-:Y:S02]  /*1a50*/  DFMA R220, R42, R4.reuse, R220 ;  /* 0x000000042adc722b */ /* 0x080fe400000000dc */
[-C--:B------:R-:W-:Y:S02]  /*1a60*/  DFMA R200, R72, R4.reuse, R200 ;  /* 0x0000000448c8722b */ /* 0x080fe400000000c8 */
[-C--:B------:R-:W-:Y:S02]  /*1a70*/  DFMA R8, R74, R4.reuse, R8 ;  /* 0x000000044a08722b */ /* 0x080fe40000000008 */
[----:B------:R-:W-:-:S02]  /*1a80*/  DFMA R114, R80, R4, R114 ;  /* 0x000000045072722b */ /* 0x000fc40000000072 */
        /* <DEDUP_REMOVED lines=9> */
[C---:B----4-:R-:W-:Y:S01]  /*1b20*/  DFMA R128, R36.reuse, R20, R128 ;  /* 0x000000142480722b */ /* 0x050fe20000000080 */
[----:B------:R-:W1:Y:S01]  /*1b30*/  LDS.128 R4, [R90+0x1020] ;  /* 0x001020005a047984 */ /* 0x000e620000000c00 */
[----:B------:R-:W-:Y:S02]  /*1b40*/  DFMA R52, R36, R22, R52 ;  /* 0x000000162434722b */ /* 0x000fe40000000034 */
[----:B------:R-:W-:-:S02]  /*1b50*/  DFMA R244, R38, R20, R244 ;  /* 0x0000001426f4722b */ /* 0x000fc400000000f4 */
[----:B------:R-:W-:Y:S02]  /*1b60*/  DFMA R54, R38, R22, R54 ;  /* 0x000000162636722b */ /* 0x000fe40000000036 */
[C---:B------:R-:W-:Y:S01]  /*1b70*/  DFMA R228, R40.reuse, R20, R228 ;  /* 0x0000001428e4722b */ /* 0x040fe200000000e4 */
[----:B------:R-:W-:Y:S01]  /*1b80*/  LDS.128 R36, [R88+0x1400] ;  /* 0x0014000058247984 */ /* 0x000fe20000000c00 */
        /* <DEDUP_REMOVED lines=12> */
[----:B------:R-:W-:Y:S01]  /*1c50*/  DFMA R48, R82, R22, R48 ;  /* 0x000000165230722b */ /* 0x000fe20000000030 */
[----:B------:R-:W2:Y:S01]  /*1c60*/  LDS.128 R20, [R90+0x1030] ;  /* 0x001030005a147984 */ /* 0x000ea20000000c00 */
[----:B------:R-:W-:-:S02]  /*1c70*/  DFMA R136, R24, R56, R136 ;  /* 0x000000381888722b */ /* 0x000fc40000000088 */
[-C--:B------:R-:W-:Y:S01]  /*1c80*/  DFMA R120, R26, R56.reuse, R120 ;  /* 0x000000381a78722b */ /* 0x080fe20000000078 */
[----:B------:R-:W-:Y:S01]  /*1c90*/  LDS.128 R80, [R88+0x1430] ;  /* 0x0014300058507984 */ /* 0x000fe20000000c00 */
[-C--:B0-----:R-:W-:Y:S02]  /*1ca0*/  DFMA R234, R12, R56.reuse, R234 ;  /* 0x000000380cea722b */ /* 0x081fe400000000ea */
        /* <DEDUP_REMOVED lines=13> */
[-C--:B------:R-:W-:Y:S01]  /*1d80*/  DFMA R134, R24, R104.reuse, R134 ;  /* 0x000000681886722b */ /* 0x080fe20000000086 */
[----:B------:R-:W-:Y:S01]  /*1d90*/  LDS.128 R56, [R88+0x1410] ;  /* 0x0014100058387984 */ /* 0x000fe20000000c00 */
[-C--:B------:R-:W-:Y:S02]  /*1da0*/  DFMA R116, R26, R104.reuse, R116 ;  /* 0x000000681a74722b */ /* 0x080fe40000000074 */
[----:B------:R-:W-:-:S02]  /*1db0*/  DFMA R238, R12, R104, R238 ;  /* 0x000000680cee722b */ /* 0x000fc400000000ee */
        /* <DEDUP_REMOVED lines=12> */
[----:B------:R-:W-:Y:S01]  /*1e80*/  DFMA R140, R102, R106, R140 ;  /* 0x0000006a668c722b */ /* 0x000fe2000000008c */
[----:B------:R-:W0:Y:S01]  /*1e90*/  LDS.128 R104, [R90+0x1410] ;  /* 0x001410005a687984 */ /* 0x000e220000000c00 */
[-C--:B-1----:R-:W-:Y:S02]  /*1ea0*/  DFMA R124, R24, R4.reuse, R124 ;  /* 0x00000004187c722b */ /* 0x082fe4000000007c */
        /* <DEDUP_REMOVED lines=14> */
[----:B------:R-:W-:Y:S02]  /*1f90*/  DFMA R44, R102, R6, R44 ;  /* 0x00000006662c722b */ /* 0x000fe4000000002c */
[C---:B--2---:R-:W-:Y:S01]  /*1fa0*/  DFMA R228, R12.reuse, R20, R228 ;  /* 0x000000140ce4722b */ /* 0x044fe200000000e4 */
[----:B------:R-:W1:Y:S01]  /*1fb0*/  LDS.128 R4, [R90+0x1420] ;  /* 0x001420005a047984 */ /* 0x000e620000000c00 */
[----:B------:R-:W-:-:S02]  /*1fc0*/  DFMA R60, R12, R22, R60 ;  /* 0x000000160c3c722b */ /* 0x000fc4000000003c */
[C---:B------:R-:W-:Y:S02]  /*1fd0*/  DFMA R214, R14.reuse, R20, R214 ;  /* 0x000000140ed6722b */ /* 0x040fe400000000d6 */
[----:B------:R-:W-:Y:S01]  /*1fe0*/  DFMA R62, R14, R22, R62 ;  /* 0x000000160e3e722b */ /* 0x000fe2000000003e */
[----:B------:R-:W2:Y:S01]  /*1ff0*/  LDS.128 R12, [R90+0x1430] ;  /* 0x001430005a0c7984 */ /* 0x000ea20000000c00 */
[C---:B------:R-:W-:Y:S02]  /*2000*/  DFMA R128, R24.reuse, R20, R128 ;  /* 0x000000141880722b */ /* 0x040fe40000000080 */
[----:B------:R-:W-:Y:S02]  /*2010*/  DFMA R52, R24, R22, R52 ;  /* 0x000000161834722b */ /* 0x000fe40000000034 */
[C---:B------:R-:W-:Y:S02]  /*2020*/  DFMA R244, R26.reuse, R20, R244 ;  /* 0x000000141af4722b */ /* 0x040fe400000000f4 */
[----:B------:R-:W-:-:S02]  /*2030*/  DFMA R54, R26, R22, R54 ;  /* 0x000000161a36722b */ /* 0x000fc40000000036 */
[C---:B------:R-:W-:Y:S02]  /*2040*/  DFMA R196, R68.reuse, R20, R196 ;  /* 0x0000001444c4722b */ /* 0x040fe400000000c4 */
        /* <DEDUP_REMOVED lines=8> */
[-C--:B0-----:R-:W-:Y:S01]  /*20d0*/  DFMA R134, R36, R104.reuse, R134 ;  /* 0x000000682486722b */ /* 0x081fe20000000086 */
[----:B------:R-:W-:Y:S01]  /*20e0*/  LDS.128 R20, [R90+0x1800] ;  /* 0x001800005a147984 */ /* 0x000fe20000000c00 */
[-C--:B------:R-:W-:Y:S02]  /*20f0*/  DFMA R116, R38, R104.reuse, R116 ;  /* 0x000000682674722b */ /* 0x080fe40000000074 */
[-C--:B------:R-:W-:Y:S01]  /*2100*/  DFMA R238, R56, R104.reuse, R238 ;  /* 0x0000006838ee722b */ /* 0x080fe200000000ee */
[----:B------:R-:W-:Y:S01]  /*2110*/  LDS.128 R100, [R88+0x1810] ;  /* 0x0018100058647984 */ /* 0x000fe20000000c00 */
        /* <DEDUP_REMOVED lines=11> */
[-C--:B------:R-:W-:Y:S01]  /*21d0*/  DFMA R112, R80, R106.reuse, R112 ;  /* 0x0000006a5070722b */ /* 0x080fe20000000070 */
[----:B------:R-:W-:Y:S01]  /*21e0*/  LDS.128 R108, [R90+0x1810] ;  /* 0x001810005a6c7984 */ /* 0x000fe20000000c00 */
[----:B------:R-:W-:-:S03]  /*21f0*/  DFMA R140, R82, R106, R140 ;  /* 0x0000006a528c722b */ /* 0x000fc6000000008c */
[----:B------:R-:W0:Y:S01]  /*2200*/  LDS.128 R104, [R88+0x1830] ;  /* 0x0018300058687984 */ /* 0x000e220000000c00 */
        /* <DEDUP_REMOVED lines=8> */
[-C--:B------:R-:W-:Y:S02]  /*2290*/  DFMA R132, R36, R42.reuse, R132 ;  /* 0x0000002a2484722b */ /* 0x080fe40000000084 */
[-C--:B------:R-:W-:Y:S02]  /*22a0*/  DFMA R122, R38, R42.reuse, R122 ;  /* 0x0000002a267a722b */ /* 0x080fe4000000007a */
[-C--:B------:R-:W-:Y:S02]  /*22b0*/  DFMA R236, R56, R42.reuse, R236 ;  /* 0x0000002a38ec722b */ /* 0x080fe400000000ec */
[----:B------:R-:W-:-:S02]  /*22c0*/  DFMA R222, R58, R42, R222 ;  /* 0x0000002a3ade722b */ /* 0x000fc400000000de */
[-C--:B------:R-:W-:Y:S02]  /*22d0*/  DFMA R206, R72, R42.reuse, R206 ;  /* 0x0000002a48ce722b */ /* 0x080fe400000000ce */
[-C--:B------:R-:W-:Y:S02]  /*22e0*/  DFMA R2, R74, R42.reuse, R2 ;  /* 0x0000002a4a02722b */ /* 0x080fe40000000002 */
[-C--:B------:R-:W-:Y:S02]  /*22f0*/  DFMA R50, R80, R42.reuse, R50 ;  /* 0x0000002a5032722b */ /* 0x080fe40000000032 */
[----:B------:R-:W-:Y:S02]  /*2300*/  DFMA R98, R82, R42, R98 ;  /* 0x0000002a5262722b */ /* 0x000fe40000000062 */
[-C--:B-1----:R-:W-:Y:S01]  /*2310*/  DFMA R124, R36, R4.reuse, R124 ;  /* 0x00000004247c722b */ /* 0x082fe2000000007c */
[----:B------:R-:W-:Y:S01]  /*2320*/  LDS.128 R40, [R88+0x1800] ;  /* 0x0018000058287984 */ /* 0x000fe20000000c00 */
[----:B------:R-:W-:-:S02]  /*2330*/  DFMA R142, R38, R4, R142 ;  /* 0x00000004268e722b */ /* 0x000fc4000000008e */
[-C--:B------:R-:W-:Y:S02]  /*2340*/  DFMA R126, R36, R6.reuse, R126 ;  /* 0x00000006247e722b */ /* 0x080fe4000000007e */
[----:B------:R-:W-:Y:S02]  /*2350*/  DFMA R242, R38, R6, R242 ;  /* 0x0000000626f2722b */ /* 0x000fe400000000f2 */
[C---:B--2---:R-:W-:Y:S02]  /*2360*/  DFMA R128, R36.reuse, R12, R128 ;  /* 0x0000000c2480722b */ /* 0x044fe40000000080 */
[----:B------:R-:W-:Y:S02]  /*2370*/  DFMA R52, R36, R14, R52 ;  /* 0x0000000e2434722b */ /* 0x000fe40000000034 */
[C---:B------:R-:W-:Y:S02]  /*2380*/  DFMA R150, R38.reuse, R12, R244 ;  /* 0x0000000c2696722b */ /* 0x040fe400000000f4 */
[----:B------:R-:W-:Y:S01]  /*2390*/  DFMA R54, R38, R14, R54 ;  /* 0x0000000e2636722b */ /* 0x000fe20000000036 */
[----:B------:R-:W-:Y:S04]  /*23a0*/  LDS.128 R244, [R88+0x1c00] ;  /* 0x001c000058f47984 */ /* 0x000fe80000000c00 */
[----:B------:R-:W1:Y:S01]  /*23b0*/  LDS.128 R36, [R90+0x1830] ;  /* 0x001830005a247984 */ /* 0x000e620000000c00 */
[----:B------:R-:W-:-:S02]  /*23c0*/  DFMA R200, R72, R4, R200 ;  /* 0x0000000448c8722b */ /* 0x000fc400000000c8 */
[C---:B------:R-:W-:Y:S02]  /*23d0*/  DFMA R198, R72.reuse, R6, R198 ;  /* 0x0000000648c6722b */ /* 0x040fe400000000c6 */
[C---:B------:R-:W-:Y:S02]  /*23e0*/  DFMA R196, R72.reuse, R12, R196 ;  /* 0x0000000c48c4722b */ /* 0x040fe400000000c4 */
        /* <DEDUP_REMOVED lines=10> */
[C---:B------:R-:W-:Y:S02]  /*2490*/  DFMA R148, R82.reuse, R6, R44 ;  /* 0x000000065294722b */ /* 0x040fe4000000002c */
[C---:B------:R-:W-:Y:S01]  /*24a0*/  DFMA R72, R82.reuse, R12, R46 ;  /* 0x0000000c5248722b */ /* 0x040fe2000000002e */
[----:B------:R-:W2:Y:S01]  /*24b0*/  LDS.128 R4, [R90+0x1820] ;  /* 0x001820005a047984 */ /* 0x000ea20000000c00 */
[----:B------:R-:W-:Y:S02]  /*24c0*/  DFMA R82, R82, R14, R48 ;  /* 0x0000000e5252722b */ /* 0x000fe40000000030 */
[----:B0-----:R-:W-:Y:S01]  /*24d0*/  DFMA R28, R104, R22, R50 ;  /* 0x00000016681c722b */ /* 0x001fe20000000032 */
[----:B------:R-:W-:Y:S04]  /*24e0*/  LDS.128 R44, [R90+0x1c20] ;  /* 0x001c20005a2c7984 */ /* 0x000fe80000000c00 */
[----:B------:R-:W0:Y:S01]  /*24f0*/  LDS.128 R48, [R90+0x1c30] ;  /* 0x001c30005a307984 */ /* 0x000e220000000c00 */
[----:B-1----:R-:W-:-:S02]  /*2500*/  DFMA R52, R40, R38, R52 ;  /* 0x000000262834722b */ /* 0x002fc40000000034 */
[C---:B------:R-:W-:Y:S02]  /*2510*/  DFMA R214, R58.reuse, R12, R214 ;  /* 0x0000000c3ad6722b */ /* 0x040fe400000000d6 */
[----:B------:R-:W-:Y:S02]  /*2520*/  DFMA R62, R58, R14, R62 ;  /* 0x0000000e3a3e722b */ /* 0x000fe4000000003e */
[C---:B------:R-:W-:Y:S02]  /*2530*/  DFMA R58, R80.reuse, R12, R30 ;  /* 0x0000000c503a722b */ /* 0x040fe4000000001e */
[----:B------:R-:W-:Y:S02]  /*2540*/  DFMA R80, R80, R14, R32 ;  /* 0x0000000e5050722b */ /* 0x000fe40000000020 */
[C---:B------:R-:W-:Y:S02]  /*2550*/  DFMA R120, R42.reuse, R20, R120 ;  /* 0x000000142a78722b */ /* 0x040fe40000000078 */
[----:B------:R-:W-:-:S02]  /*2560*/  DFMA R122, R42, R22, R122 ;  /* 0x000000162a7a722b */ /* 0x000fc4000000007a */
[-C--:B------:R-:W-:Y:S02]  /*2570*/  DFMA R116, R42, R108.reuse, R116 ;  /* 0x0000006c2a74722b */ /* 0x080fe40000000074 */
[----:B------:R-:W-:Y:S02]  /*2580*/  DFMA R30, R104, R108, R118 ;  /* 0x0000006c681e722b */ /* 0x000fe40000000076 */
[C---:B------:R-:W-:Y:S02]  /*2590*/  DFMA R138, R42.reuse, R110, R138 ;  /* 0x0000006e2a8a722b */ /* 0x040fe4000000008a */
[----:B------:R-:W-:Y:S02]  /*25a0*/  DFMA R150, R42, R36, R150 ;  /* 0x000000242a96722b */ /* 0x000fe40000000096 */
[C---:B------:R-:W-:Y:S02]  /*25b0*/  DFMA R228, R56.reuse, R12, R228 ;  /* 0x0000000c38e4722b */ /* 0x040fe400000000e4 */
[----:B------:R-:W-:-:S02]  /*25c0*/  DFMA R60, R56, R14, R60 ;  /* 0x0000000e383c722b */ /* 0x000fc4000000003c */
[C---:B------:R-:W-:Y:S02]  /*25d0*/  DFMA R76, R74.reuse, R12, R76 ;  /* 0x0000000c4a4c722b */ /* 0x040fe4000000004c */
[----:B------:R-:W-:Y:S02]  /*25e0*/  DFMA R66, R74, R14, R66 ;  /* 0x0000000e4a42722b */ /* 0x000fe40000000042 */
[C---:B--2---:R-:W-:Y:S01]  /*25f0*/  DFMA R142, R42.reuse, R4, R142 ;  /* 0x000000042a8e722b */ /* 0x044fe2000000008e */
[----:B------:R-:W-:Y:S01]  /*2600*/  LDS.128 R12, [R88+0x1c20] ;  /* 0x001c2000580c7984 */ /* 0x000fe20000000c00 */
[----:B------:R-:W-:Y:S02]  /*2610*/  DFMA R242, R42, R6, R242 ;  /* 0x000000062af2722b */ /* 0x000fe400000000f2 */
        /* <DEDUP_REMOVED lines=12> */
[----:B------:R-:W-:Y:S02]  /*26e0*/  DFMA R98, R106, R22, R98 ;  /* 0x000000166a62722b */ /* 0x000fe40000000062 */
[-C--:B------:R-:W-:Y:S01]  /*26f0*/  DFMA R134, R40, R108.reuse, R134 ;  /* 0x0000006c2886722b */ /* 0x080fe20000000086 */
[----:B------:R-:W1:Y:S01]  /*2700*/  LDS.128 R20, [R90+0x1c00] ;  /* 0x001c00005a147984 */ /* 0x000e620000000c00 */
[----:B------:R-:W-:-:S02]  /*2710*/  DFMA R238, R100, R108, R238 ;  /* 0x0000006c64ee722b */ /* 0x000fc400000000ee */
[-C--:B------:R-:W-:Y:S02]  /*2720*/  DFMA R216, R102, R108.reuse, R216 ;  /* 0x0000006c66d8722b */ /* 0x080fe400000000d8 */
[-C--:B------:R-:W-:Y:S02]  /*2730*/  DFMA R32, R68, R108.reuse, R208 ;  /* 0x0000006c4420722b */ /* 0x080fe400000000d0 */
[----:B------:R-:W-:Y:S01]  /*2740*/  DFMA R78, R70, R108, R78 ;  /* 0x0000006c464e722b */ /* 0x000fe2000000004e */
[----:B------:R-:W2:Y:S01]  /*2750*/  LDS.128 R208, [R88+0x1c10] ;  /* 0x001c100058d07984 */ /* 0x000ea20000000c00 */
[----:B------:R-:W-:Y:S02]  /*2760*/  DFMA R42, R42, R38, R54 ;  /* 0x000000262a2a722b */ /* 0x000fe40000000036 */
[----:B0-----:R-:W-:Y:S02]  /*2770*/  DFMA R118, R244, R50, R52 ;  /* 0x00000032f476722b */ /* 0x001fe40000000034 */
[----:B------:R-:W-:Y:S01]  /*2780*/  DFMA R108, R106, R108, R24 ;  /* 0x0000006c6a6c722b */ /* 0x000fe20000000018 */
[----:B------:R-:W0:Y:S01]  /*2790*/  LDS.128 R52, [R88+0x1c30] ;  /* 0x001c300058347984 */ /* 0x000e220000000c00 */
[----:B------:R-:W-:-:S03]  /*27a0*/  DFMA R56, R70, R110, R26 ;  /* 0x0000006e4638722b */ /* 0x000fc6000000001a */
[----:B------:R-:W3:Y:S01]  /*27b0*/  LDS.128 R24, [R90+0x1c10] ;  /* 0x001c10005a187984 */ /* 0x000ee20000000c00 */
[----:B------:R-:W-:Y:S01]  /*27c0*/  VIADD R89, R89, 0x8 ;  /* 0x0000000859597836 */ /* 0x000fe20000000000 */
[-C--:B------:R-:W-:Y:S02]  /*27d0*/  DFMA R130, R40, R110.reuse, R130 ;  /* 0x0000006e2882722b */ /* 0x080fe40000000082 */
[----:B------:R-:W-:Y:S02]  /*27e0*/  DFMA R240, R100, R110, R240 ;  /* 0x0000006e64f0722b */ /* 0x000fe400000000f0 */
[-C--:B------:R-:W-:Y:S01]  /*27f0*/  DFMA R124, R40, R4.reuse, R124 ;  /* 0x00000004287c722b */ /* 0x080fe2000000007c */
[----:B------:R-:W-:Y:S01]  /*2800*/  ISETP.GE.AND P0, PT, R89, R84, PT ;  /* 0x000000545900720c */ /* 0x000fe20003f06270 */
[----:B------:R-:W-:Y:S02]  /*2810*/  DFMA R224, R100, R4, R224 ;  /* 0x0000000464e0722b */ /* 0x000fe400000000e0 */
[----:B------:R-:W-:-:S02]  /*2820*/  DFMA R126, R40, R6, R126 ;  /* 0x00000006287e722b */ /* 0x000fc4000000007e */
[----:B------:R-:W-:Y:S02]  /*2830*/  DFMA R226, R100, R6, R226 ;  /* 0x0000000664e2722b */ /* 0x000fe400000000e2 */
[-C--:B------:R-:W-:Y:S02]  /*2840*/  DFMA R128, R40, R36.reuse, R128 ;  /* 0x000000242880722b */ /* 0x080fe40000000080 */
[C---:B------:R-:W-:Y:S02]  /*2850*/  DFMA R228, R100.reuse, R36, R228 ;  /* 0x0000002464e4722b */ /* 0x040fe400000000e4 */
[----:B------:R-:W-:Y:S02]  /*2860*/  DFMA R60, R100, R38, R60 ;  /* 0x00000026643c722b */ /* 0x000fe4000000003c */
        /* <DEDUP_REMOVED lines=14> */
[C---:B------:R-:W-:Y:S02]  /*2950*/  DFMA R196, R68.reuse, R36, R196 ;  /* 0x0000002444c4722b */ /* 0x040fe400000000c4 */
        /* <DEDUP_REMOVED lines=9> */
[-C--:B-1----:R-:W-:Y:S02]  /*29f0*/  DFMA R136, R244, R20.reuse, R136 ;  /* 0x00000014f488722b */ /* 0x082fe40000000088 */
[----:B------:R-:W-:-:S02]  /*2a00*/  DFMA R120, R246, R20, R120 ;  /* 0x00000014f678722b */ /* 0x000fc40000000078 */
[-C--:B--2---:R-:W-:Y:S02]  /*2a10*/  DFMA R234, R208, R20.reuse, R234 ;  /* 0x00000014d0ea722b */ /* 0x084fe400000000ea */
[-C--:B------:R-:W-:Y:S02]  /*2a20*/  DFMA R232, R210, R20.reuse, R232 ;  /* 0x00000014d2e8722b */ /* 0x080fe400000000e8 */
[-C--:B------:R-:W-:Y:S02]  /*2a30*/  DFMA R204, R12, R20.reuse, R204 ;  /* 0x000000140ccc722b */ /* 0x080fe400000000cc */
[-C--:B------:R-:W-:Y:S02]  /*2a40*/  DFMA R194, R14, R20.reuse, R194 ;  /* 0x000000140ec2722b */ /* 0x080fe400000000c2 */
[-C--:B0-----:R-:W-:Y:S02]  /*2a50*/  DFMA R18, R52, R20.reuse, R18 ;  /* 0x000000143412722b */ /* 0x081fe40000000012 */
[----:B------:R-:W-:-:S02]  /*2a60*/  DFMA R34, R54, R20, R34 ;  /* 0x000000143622722b */ /* 0x000fc40000000022 */
[C---:B------:R-:W-:Y:S02]  /*2a70*/  DFMA R132, R244.reuse, R22, R132 ;  /* 0x00000016f484722b */ /* 0x040fe40000000084 */
[C---:B---3--:R-:W-:Y:S02]  /*2a80*/  DFMA R134, R244.reuse, R24, R134 ;  /* 0x00000018f486722b */ /* 0x048fe40000000086 */
[C---:B------:R-:W-:Y:S02]  /*2a90*/  DFMA R130, R244.reuse, R26, R130 ;  /* 0x0000001af482722b */ /* 0x040fe40000000082 */
[C---:B------:R-:W-:Y:S02]  /*2aa0*/  DFMA R124, R244.reuse, R44, R124 ;  /* 0x0000002cf47c722b */ /* 0x040fe4000000007c */
[C---:B------:R-:W-:Y:S02]  /*2ab0*/  DFMA R126, R244.reuse, R46, R126 ;  /* 0x0000002ef47e722b */ /* 0x040fe4000000007e */
[----:B------:R-:W-:-:S02]  /*2ac0*/  DFMA R128, R244, R48, R128 ;  /* 0x00000030f480722b */ /* 0x000fc40000000080 */
[-C--:B------:R-:W-:Y:S02]  /*2ad0*/  DFMA R122, R246, R22.reuse, R122 ;  /* 0x00000016f67a722b */ /* 0x080fe4000000007a */
[C---:B------:R-:W-:Y:S02]  /*2ae0*/  DFMA R236, R208.reuse, R22, R236 ;  /* 0x00000016d0ec722b */ /* 0x040fe400000000ec */
[C---:B------:R-:W-:Y:S02]  /*2af0*/  DFMA R238, R208.reuse, R24, R238 ;  /* 0x00000018d0ee722b */ /* 0x040fe400000000ee */
[C---:B------:R-:W-:Y:S02]  /*2b00*/  DFMA R240, R208.reuse, R26, R240 ;  /* 0x0000001ad0f0722b */ /* 0x040fe400000000f0 */
[C---:B------:R-:W-:Y:S02]  /*2b10*/  DFMA R224, R208.reuse, R44, R224 ;  /* 0x0000002cd0e0722b */ /* 0x040fe400000000e0 */
[----:B------:R-:W-:-:S02]  /*2b20*/  DFMA R226, R208, R46, R226 ;  /* 0x0000002ed0e2722b */ /* 0x000fc400000000e2 */
[C---:B------:R-:W-:Y:S02]  /*2b30*/  DFMA R228, R208.reuse, R48, R228 ;  /* 0x00000030d0e4722b */ /* 0x040fe400000000e4 */
[----:B------:R-:W-:Y:S02]  /*2b40*/  DFMA R230, R208, R50, R60 ;  /* 0x00000032d0e6722b */ /* 0x000fe4000000003c */
[-C--:B------:R-:W-:Y:S02]  /*2b50*/  DFMA R222, R210, R22.reuse, R222 ;  /* 0x00000016d2de722b */ /* 0x080fe400000000de */
[-C--:B------:R-:W-:Y:S02]  /*2b60*/  DFMA R206, R12, R22.reuse, R206 ;  /* 0x000000160cce722b */ /* 0x080fe400000000ce */
[-C--:B------:R-:W-:Y:S02]  /*2b70*/  DFMA R2, R14, R22.reuse, R2 ;  /* 0x000000160e02722b */ /* 0x080fe40000000002 */
[----:B------:R-:W-:-:S02]  /*2b80*/  DFMA R20, R52, R22, R28 ;  /* 0x000000163414722b */ /* 0x000fc4000000001c */
[----:B------:R-:W-:Y:S02]  /*2b90*/  DFMA R36, R54, R22, R98 ;  /* 0x000000163624722b */ /* 0x000fe40000000062 */
[C---:B------:R-:W-:Y:S02]  /*2ba0*/  DFMA R116, R246.reuse, R24, R116 ;  /* 0x00000018f674722b */ /* 0x040fe40000000074 */
[C---:B------:R-:W-:Y:S02]  /*2bb0*/  DFMA R102, R246.reuse, R26, R138 ;  /* 0x0000001af666722b */ /* 0x040fe4000000008a */
[C---:B------:R-:W-:Y:S02]  /*2bc0*/  DFMA R100, R246.reuse, R44, R142 ;  /* 0x0000002cf664722b */ /* 0x040fe4000000008e */
[C---:B------:R-:W-:Y:S02]  /*2bd0*/  DFMA R242, R246.reuse, R46, R242 ;  /* 0x0000002ef6f2722b */ /* 0x040fe400000000f2 */
[----:B------:R-:W-:-:S02]  /*2be0*/  DFMA R244, R246, R48, R150 ;  /* 0x00000030f6f4722b */ /* 0x000fc40000000096 */
[-C--:B------:R-:W-:Y:S02]  /*2bf0*/  DFMA R216, R210, R24.reuse, R216 ;  /* 0x00000018d2d8722b */ /* 0x080fe400000000d8 */
[-C--:B------:R-:W-:Y:S02]  /*2c00*/  DFMA R208, R12, R24.reuse, R32 ;  /* 0x000000180cd0722b */ /* 0x080fe40000000020 */
[-C--:B------:R-:W-:Y:S02]  /*2c10*/  DFMA R4, R14, R24.reuse, R78 ;  /* 0x000000180e04722b */ /* 0x080fe4000000004e */
[-C--:B------:R-:W-:Y:S02]  /*2c20*/  DFMA R22, R52, R24.reuse, R30 ;  /* 0x000000183416722b */ /* 0x080fe4000000001e */
[----:B------:R-:W-:Y:S01]  /*2c30*/  DFMA R38, R54, R24, R108 ;  /* 0x000000183626722b */ /* 0x000fe2000000006c */
[----:B------:R-:W-:Y:S01]  /*2c40*/  IADD3 R96, P1, PT, R96, 0x40, RZ ;  /* 0x0000004060607810 */ /* 0x000fe20007f3e0ff */
        /* <DEDUP_REMOVED lines=10> */
[----:B------:R-:W-:Y:S02]  /*2cf0*/  DFMA R42, R54, R44, R144 ;  /* 0x0000002c362a722b */ /* 0x000fe40000000090 */
[-C--:B------:R-:W-:Y:S02]  /*2d00*/  DFMA R212, R210, R46.reuse, R212 ;  /* 0x0000002ed2d4722b */ /* 0x080fe400000000d4 */
[----:B------:R-:W-:-:S02]  /*2d10*/  DFMA R198, R12, R46, R198 ;  /* 0x0000002e0cc6722b */ /* 0x000fc400000000c6 */
[C---:B------:R-:W-:Y:S02]  /*2d20*/  DFMA R196, R12.reuse, R48, R196 ;  /* 0x000000300cc4722b */ /* 0x040fe400000000c4 */
[----:B------:R-:W-:Y:S02]  /*2d30*/  DFMA R192, R12, R50, R64 ;  /* 0x000000320cc0722b */ /* 0x000fe40000000040 */
[-C--:B------:R-:W-:Y:S02]  /*2d40*/  DFMA R10, R14, R46.reuse, R10 ;  /* 0x0000002e0e0a722b */ /* 0x080fe4000000000a */
[-C--:B------:R-:W-:Y:S02]  /*2d50*/  DFMA R28, R52, R46.reuse, R146 ;  /* 0x0000002e341c722b */ /* 0x080fe40000000092 */
[----:B------:R-:W-:Y:S02]  /*2d60*/  DFMA R44, R54, R46, R148 ;  /* 0x0000002e362c722b */ /* 0x000fe40000000094 */
[----:B------:R-:W-:-:S02]  /*2d70*/  DFMA R214, R210, R48, R214 ;  /* 0x00000030d2d6722b */ /* 0x000fc400000000d6 */
[-C--:B------:R-:W-:Y:S02]  /*2d80*/  DFMA R12, R14, R48.reuse, R76 ;  /* 0x000000300e0c722b */ /* 0x080fe4000000004c */
[-C--:B------:R-:W-:Y:S02]  /*2d90*/  DFMA R30, R52, R48.reuse, R58 ;  /* 0x00000030341e722b */ /* 0x080fe4000000003a */
[----:B------:R-:W-:Y:S02]  /*2da0*/  DFMA R46, R54, R48, R72 ;  /* 0x00000030362e722b */ /* 0x000fe40000000048 */
[-C--:B------:R-:W-:Y:S02]  /*2db0*/  DFMA R210, R210, R50.reuse, R62 ;  /* 0x00000032d2d2722b */ /* 0x080fe4000000003e */
[-C--:B------:R-:W-:Y:S02]  /*2dc0*/  DFMA R14, R14, R50.reuse, R66 ;  /* 0x000000320e0e722b */ /* 0x080fe40000000042 */
[----:B------:R-:W-:-:S02]  /*2dd0*/  DFMA R32, R52, R50, R80 ;  /* 0x000000323420722b */ /* 0x000fc40000000050 */
[----:B------:R-:W-:Y:S01]  /*2de0*/  DFMA R48, R54, R50, R82 ;  /* 0x000000323630722b */ /* 0x000fe20000000052 */
[----:B------:R-:W-:Y:S02]  /*2df0*/  IMAD.X R97, RZ, RZ, R97, P1 ;  /* 0x000000ffff617224 */ /* 0x000fe400008e0661 */
[----:B------:R-:W-:Y:S01]  /*2e00*/  IMAD R92, R86, 0x8, R92 ;  /* 0x00000008565c7824 */ /* 0x000fe200078e025c */
[----:B------:R-:W-:Y:S06]  /*2e10*/  BAR.SYNC.DEFER_BLOCKING 0x0 ;  /* 0x0000000000007b1d */ /* 0x000fec0000010000 */
[----:B------:R-:W-:Y:S05]  /*2e20*/  @!P0 BRA `(.L_x_2) ;  /* 0xffffffd800a48947 */ /* 0x000fea000383ffff */
.L_x_1:
[----:B------:R-:W0:Y:S01]  /*2e30*/  LDC R63, c[0x0][0x39c] ;  /* 0x0000e700ff3f7b82 */ /* 0x000e220000000800 */
[----:B------:R-:W2:Y:S01]  /*2e40*/  LDG.E.128 R112, desc[UR36][R16.64] ;  /* 0x0000002410707981 */ /* 0x000ea2000c1e1d00 */
[----:B------:R-:W1:Y:S03]  /*2e50*/  LDCU.64 UR4, c[0x0][0x3a8] ;  /* 0x00007500ff0477ac */ /* 0x000e660008000a00 */
[----:B------:R-:W3:Y:S01]  /*2e60*/  LDG.E.128 R108, desc[UR36][R16.64+0x10] ;  /* 0x00001024106c7981 */ /* 0x000ee2000c1e1d00 */
[----:B------:R-:W2:Y:S03]  /*2e70*/  LDCU.64 UR6, c[0x0][0x3b0] ;  /* 0x00007600ff0677ac */ /* 0x000ea60008000a00 */
[----:B------:R-:W4:Y:S04]  /*2e80*/  LDG.E.128 R96, desc[UR36][R16.64+0x30] ;  /* 0x0000302410607981 */ /* 0x000f28000c1e1d00 */
[----:B------:R-:W5:Y:S01]  /*2e90*/  LDG.E.128 R104, desc[UR36][R16.64+0x20] ;  /* 0x0000202410687981 */ /* 0x000f62000c1e1d00 */
[----:B0-----:R-:W-:-:S05]  /*2ea0*/  IMAD.WIDE R50, R63, 0x8, R16 ;  /* 0x000000083f327825 */ /* 0x001fca00078e0210 */
[----:B------:R-:W5:Y:S04]  /*2eb0*/  LDG.E.128 R92, desc[UR36][R50.64] ;  /* 0x00000024325c7981 */ /* 0x000f68000c1e1d00 */
[----:B------:R-:W5:Y:S04]  /*2ec0*/  LDG.E.128 R88, desc[UR36][R50.64+0x10] ;  /* 0x0000102432587981 */ /* 0x000f68000c1e1d00 */
[----:B------:R-:W5:Y:S01]  /*2ed0*/  LDG.E.128 R84, desc[UR36][R50.64+0x20] ;  /* 0x0000202432547981 */ /* 0x000f62000c1e1d00 */
[----:B------:R-:W-:Y:S01]  /*2ee0*/  IMAD.WIDE R52, R63, 0x8, R50 ;  /* 0x000000083f347825 */ /* 0x000fe200078e0232 */
[----:B-1----:R-:W-:-:S02]  /*2ef0*/  DMUL R136, R136, UR4 ;  /* 0x0000000488887c28 */ /* 0x002fc40008000000 */
[----:B------:R-:W-:Y:S01]  /*2f00*/  DMUL R132, R132, UR4 ;  /* 0x0000000484847c28 */ /* 0x000fe20008000000 */
[----:B------:R-:W5:Y:S01]  /*2f10*/  LDG.E.128 R80, desc[UR36][R50.64+0x30] ;  /* 0x0000302432507981 */ /* 0x000f62000c1e1d00 */
[C---:B------:R-:W-:Y:S01]  /*2f20*/  IMAD.WIDE R54, R63.reuse, 0x8, R52 ;  /* 0x000000083f367825 */ /* 0x040fe200078e0234 */
[----:B------:R-:W-:Y:S02]  /*2f30*/  DMUL R134, R134, UR4 ;  /* 0x0000000486867c28 */ /* 0x000fe40008000000 */
[----:B------:R-:W5:Y:S01]  /*2f40*/  LDG.E.128 R76, desc[UR36][R52.64] ;  /* 0x00000024344c7981 */ /* 0x000f62000c1e1d00 */
[C---:B------:R-:W-:Y:S01]  /*2f50*/  IMAD.WIDE R56, R63.reuse, 0x8, R54 ;  /* 0x000000083f387825 */ /* 0x040fe200078e0236 */
[----:B------:R-:W-:Y:S02]  /*2f60*/  DMUL R130, R130, UR4 ;  /* 0x0000000482827c28 */ /* 0x000fe40008000000 */
[----:B------:R-:W5:Y:S01]  /*2f70*/  LDG.E.128 R72, desc[UR36][R52.64+0x10] ;  /* 0x0000102434487981 */ /* 0x000f62000c1e1d00 */
[----:B------:R-:W-:Y:S01]  /*2f80*/  IMAD.WIDE R58, R63, 0x8, R56 ;  /* 0x000000083f3a7825 */ /* 0x000fe200078e0238 */
[----:B------:R-:W-:-:S02]  /*2f90*/  DMUL R128, R128, UR4 ;  /* 0x0000000480807c28 */ /* 0x000fc40008000000 */
[----:B------:R-:W5:Y:S01]  /*2fa0*/  LDG.E.128 R68, desc[UR36][R52.64+0x20] ;  /* 0x0000202434447981 */ /* 0x000f62000c1e1d00 */
[----:B------:R-:W-:Y:S02]  /*2fb0*/  DMUL R124, R124, UR4 ;  /* 0x000000047c7c7c28 */ /* 0x000fe40008000000 */
[----:B------:R-:W-:Y:S01]  /*2fc0*/  DMUL R126, R126, UR4 ;  /* 0x000000047e7e7c28 */ /* 0x000fe20008000000 */
[----:B------:R-:W-:Y:S01]  /*2fd0*/  IMAD.WIDE R60, R63, 0x8, R58 ;  /* 0x000000083f3c7825 */ /* 0x000fe200078e023a */
[----:B------:R-:W-:Y:S01]  /*2fe0*/  DMUL R118, R118, UR4 ;  /* 0x0000000476767c28 */ /* 0x000fe20008000000 */
[----:B------:R-:W5:Y:S01]  /*2ff0*/  LDG.E.128 R64, desc[UR36][R52.64+0x30] ;  /* 0x0000302434407981 */ /* 0x000f62000c1e1d00 */
[----:B------:R-:W-:Y:S02]  /*3000*/  DMUL R120, R120, UR4 ;  /* 0x0000000478787c28 */ /* 0x000fe40008000000 */
[----:B------:R-:W-:Y:S02]  /*3010*/  DMUL R122, R122, UR4 ;  /* 0x000000047a7a7c28 */ /* 0x000fe40008000000 */
[----:B------:R-:W-:-:S02]  /*3020*/  DMUL R116, R116, UR4 ;  /* 0x0000000474747c28 */ /* 0x000fc40008000000 */
[----:B------:R-:W-:Y:S02]  /*3030*/  DMUL R102, R102, UR4 ;  /* 0x0000000466667c28 */ /* 0x000fe40008000000 */
[----:B------:R-:W-:Y:S01]  /*3040*/  DMUL R100, R100, UR4 ;  /* 0x0000000464647c28 */ /* 0x000fe20008000000 */
[----:B------:R-:W-:Y:S01]  /*3050*/  IMAD.WIDE R62, R63, 0x8, R60 ;  /* 0x000000083f3e7825 */ /* 0x000fe200078e023c */
[----:B------:R-:W5:Y:S04]  /*3060*/  LDG.E.128 R188, desc[UR36][R54.64] ;  /* 0x0000002436bc7981 */ /* 0x000f68000c1e1d00 */
        /* <DEDUP_REMOVED lines=11> */
[----:B------:R-:W5:Y:S01]  /*3120*/  LDG.E.128 R140, desc[UR36][R60.64] ;  /* 0x000000243c8c7981 */ /* 0x000f62000c1e1d00 */
[----:B--2---:R-:W-:-:S02]  /*3130*/  DFMA R112, R112, UR6, R136 ;  /* 0x0000000670707c2b */ /* 0x004fc40008000088 */
[----:B------:R-:W-:Y:S01]  /*3140*/  DFMA R114, R114, UR6, R132 ;  /* 0x0000000672727c2b */ /* 0x000fe20008000084 */
[----:B------:R-:W2:Y:S01]  /*3150*/  LDG.E.128 R136, desc[UR36][R60.64+0x10] ;  /* 0x000010243c887981 */ /* 0x000ea2000c1e1d00 */
[----:B---3--:R-:W-:Y:S02]  /*3160*/  DFMA R108, R108, UR6, R134 ;  /* 0x000000066c6c7c2b */ /* 0x008fe40008000086 */
[----:B------:R-:W-:Y:S01]  /*3170*/  DFMA R110, R110, UR6, R130 ;  /* 0x000000066e6e7c2b */ /* 0x000fe20008000082 */
[----:B------:R-:W3:Y:S01]  /*3180*/  LDG.E.128 R132, desc[UR36][R60.64+0x20] ;  /* 0x000020243c847981 */ /* 0x000ee2000c1e1d00 */
[----:B----4-:R-:W-:Y:S02]  /*3190*/  DFMA R96, R96, UR6, R128 ;  /* 0x0000000660607c2b */ /* 0x010fe40008000080 */
[----:B------:R-:W-:Y:S01]  /*31a0*/  DFMA R98, R98, UR6, R118 ;  /* 0x0000000662627c2b */ /* 0x000fe20008000076 */
[----:B------:R-:W4:Y:S01]  /*31b0*/  LDG.E.128 R128, desc[UR36][R60.64+0x30] ;  /* 0x000030243c807981 */ /* 0x000f22000c1e1d00 */
[----:B-----5:R-:W-:-:S02]  /*31c0*/  DFMA R104, R104, UR6, R124 ;  /* 0x0000000668687c2b */ /* 0x020fc4000800007c */
[----:B------:R-:W-:Y:S01]  /*31d0*/  DFMA R106, R106, UR6, R126 ;  /* 0x000000066a6a7c2b */ /* 0x000fe2000800007e */
[----:B------:R-:W5:Y:S01]  /*31e0*/  LDG.E.128 R124, desc[UR36][R62.64] ;  /* 0x000000243e7c7981 */ /* 0x000f62000c1e1d00 */
[----:B------:R-:W-:Y:S02]  /*31f0*/  DFMA R92, R92, UR6, R120 ;  /* 0x000000065c5c7c2b */ /* 0x000fe40008000078 */
[----:B------:R-:W-:Y:S02]  /*3200*/  DFMA R94, R94, UR6, R122 ;  /* 0x000000065e5e7c2b */ /* 0x000fe4000800007a */
[----:B------:R-:W-:Y:S01]  /*3210*/  DFMA R88, R88, UR6, R116 ;  /* 0x0000000658587c2b */ /* 0x000fe20008000074 */
[----:B------:R-:W5:Y:S01]  /*3220*/  LDG.E.128 R120, desc[UR36][R62.64+0x10] ;  /* 0x000010243e787981 */ /* 0x000f62000c1e1d00 */
[----:B------:R-:W-:Y:S02]  /*3230*/  DFMA R90, R90, UR6, R102 ;  /* 0x000000065a5a7c2b */ /* 0x000fe40008000066 */
[----:B------:R-:W-:Y:S01]  /*3240*/  DFMA R84, R84, UR6, R100 ;  /* 0x0000000654547c2b */ /* 0x000fe20008000064 */
[----:B------:R-:W5:Y:S04]  /*3250*/  LDG.E.128 R116, desc[UR36][R62.64+0x20] ;  /* 0x000020243e747981 */ /* 0x000f68000c1e1d00 */
[----:B------:R-:W5:Y:S01]  /*3260*/  LDG.E.128 R100, desc[UR36][R62.64+0x30] ;  /* 0x000030243e647981 */ /* 0x000f62000c1e1d00 */
[----:B------:R-:W-:-:S02]  /*3270*/  DMUL R242, R242, UR4 ;  /* 0x00000004f2f27c28 */ /* 0x000fc40008000000 */
[----:B------:R-:W-:Y:S02]  /*3280*/  DMUL R244, R244, UR4 ;  /* 0x00000004f4f47c28 */ /* 0x000fe40008000000 */
[----:B------:R-:W-:Y:S02]  /*3290*/  DMUL R246, R246, UR4 ;  /* 0x00000004f6f67c28 */ /* 0x000fe40008000000 */
[----:B------:R-:W-:Y:S02]  /*32a0*/  DMUL R234, R234, UR4 ;  /* 0x00000004eaea7c28 */ /* 0x000fe40008000000 */
[----:B------:R-:W-:Y:S02]  /*32b0*/  DMUL R236, R236, UR4 ;  /* 0x00000004ecec7c28 */ /* 0x000fe40008000000 */
[----:B------:R-:W-:Y:S02]  /*32c0*/  DMUL R238, R238, UR4 ;  /* 0x00000004eeee7c28 */ /* 0x000fe40008000000 */
        /* <DEDUP_REMOVED lines=45> */
[----:B------:R-:W-:Y:S02]  /*35a0*/  DFMA R86, R86, UR6, R242 ;  /* 0x0000000656567c2b */ /* 0x000fe400080000f2 */
[----:B------:R-:W-:Y:S02]  /*35b0*/  DFMA R80, R80, UR6, R244 ;  /* 0x0000000650507c2b */ /* 0x000fe400080000f4 */
[----:B------:R-:W-:Y:S02]  /*35c0*/  DFMA R82, R82, UR6, R246 ;  /* 0x0000000652527c2b */ /* 0x000fe400080000f6 */
[----:B------:R-:W-:-:S02]  /*35d0*/  DFMA R76, R76, UR6, R234 ;  /* 0x000000064c4c7c2b */ /* 0x000fc400080000ea */
[----:B------:R-:W-:Y:S02]  /*35e0*/  DFMA R78, R78, UR6, R236 ;  /* 0x000000064e4e7c2b */ /* 0x000fe400080000ec */
[----:B------:R-:W-:Y:S02]  /*35f0*/  DFMA R72, R72, UR6, R238 ;  /* 0x0000000648487c2b */ /* 0x000fe400080000ee */
        /* <DEDUP_REMOVED lines=28> */
[----:B------:R-:W-:Y:S01]  /*37c0*/  DFMA R146, R146, UR6, R14 ;  /* 0x0000000692927c2b */ /* 0x000fe2000800000e */
[----:B------:R-:W-:Y:S01]  /*37d0*/  STG.E.128 desc[UR36][R16.64], R112 ;  /* 0x0000007010007986 */ /* 0x000fe2000c101d24 */
[----:B------:R-:W-:Y:S02]  /*37e0*/  DFMA R140, R140, UR6, R18 ;  /* 0x000000068c8c7c2b */ /* 0x000fe40008000012 */
[----:B------:R-:W-:Y:S01]  /*37f0*/  DFMA R142, R142, UR6, R20 ;  /* 0x000000068e8e7c2b */ /* 0x000fe20008000014 */
[----:B------:R-:W-:Y:S04]  /*3800*/  STG.E.128 desc[UR36][R16.64+0x10], R108 ;  /* 0x0000106c10007986 */ /* 0x000fe8000c101d24 */
        /* <DEDUP_REMOVED lines=19> */
[----:B------:R-:W-:Y:S01]  /*3940*/  STG.E.128 desc[UR36][R58.64+0x10], R152 ;  /* 0x000010983a007986 */ /* 0x000fe2000c101d24 */
[----:B--2---:R-:W-:-:S02]  /*3950*/  DFMA R136, R136, UR6, R22 ;  /* 0x0000000688887c2b */ /* 0x004fc40008000016 */
[----:B------:R-:W-:Y:S02]  /*3960*/  DFMA R138, R138, UR6, R24 ;  /* 0x000000068a8a7c2b */ /* 0x000fe40008000018 */
[----:B---3--:R-:W-:Y:S02]  /*3970*/  DFMA R132, R132, UR6, R26 ;  /* 0x0000000684847c2b */ /* 0x008fe4000800001a */
[----:B------:R-:W-:Y:S02]  /*3980*/  DFMA R134, R134, UR6, R28 ;  /* 0x0000000686867c2b */ /* 0x000fe4000800001c */
[----:B----4-:R-:W-:Y:S02]  /*3990*/  DFMA R128, R128, UR6, R30 ;  /* 0x0000000680807c2b */ /* 0x010fe4000800001e */
[----:B------:R-:W-:Y:S02]  /*39a0*/  DFMA R130, R130, UR6, R32 ;  /* 0x0000000682827c2b */ /* 0x000fe40008000020 */
[----:B-----5:R-:W-:-:S02]  /*39b0*/  DFMA R124, R124, UR6, R34 ;  /* 0x000000067c7c7c2b */ /* 0x020fc40008000022 */
[----:B------:R-:W-:Y:S01]  /*39c0*/  DFMA R126, R126, UR6, R36 ;  /* 0x000000067e7e7c2b */ /* 0x000fe20008000024 */
[----:B------:R-:W-:Y:S04]  /*39d0*/  STG.E.128 desc[UR36][R58.64+0x20], R148 ;  /* 0x000020943a007986 */ /* 0x000fe8000c101d24 */
[----:B------:R-:W-:Y:S04]  /*39e0*/  STG.E.128 desc[UR36][R58.64+0x30], R144 ;  /* 0x000030903a007986 */ /* 0x000fe8000c101d24 */
[----:B------:R-:W-:Y:S01]  /*39f0*/  STG.E.128 desc[UR36][R60.64], R140 ;  /* 0x0000008c3c007986 */ /* 0x000fe2000c101d24 */
[----:B------:R-:W-:-:S02]  /*3a00*/  DFMA R120, R120, UR6, R38 ;  /* 0x0000000678787c2b */ /* 0x000fc40008000026 */
[----:B------:R-:W-:Y:S02]  /*3a10*/  DFMA R122, R122, UR6, R40 ;  /* 0x000000067a7a7c2b */ /* 0x000fe40008000028 */
[----:B------:R-:W-:Y:S02]  /*3a20*/  DFMA R116, R116, UR6, R42 ;  /* 0x0000000674747c2b */ /* 0x000fe4000800002a */
[----:B------:R-:W-:Y:S02]  /*3a30*/  DFMA R118, R118, UR6, R44 ;  /* 0x0000000676767c2b */ /* 0x000fe4000800002c */
        /* <DEDUP_REMOVED lines=8> */
[----:B------:R-:W-:Y:S01]  /*3ac0*/  STG.E.128 desc[UR36][R62.64+0x30], R100 ;  /* 0x000030643e007986 */ /* 0x000fe2000c101d24 */
[----:B------:R-:W-:Y:S05]  /*3ad0*/  EXIT ;  /* 0x000000000000794d */ /* 0x000fea0003800000 */
.L_x_3:
[----:B------:R-:W-:-:S00]  /*3ae0*/  BRA `(.L_x_3) ;  /* 0xfffffffc00fc7947 */ /* 0x000fc0000383ffff */
[----:B------:R-:W-:-:S00]  /*3af0*/  NOP ;  /* 0x0000000000007918 */ /* 0x000fc00000000000 */
        /* <DEDUP_REMOVED lines=8> */
.L_x_8:


//--------------------- .text._Z9matrixMulIf6float4EvPKT_S3_PS1_iiiS1_S1_ --------------------------
	.section	.text._Z9matrixMulIf6float4EvPKT_S3_PS1_iiiS1_S1_,"ax",@progbits
	.align	128
        .global         _Z9matrixMulIf6float4EvPKT_S3_PS1_iiiS1_S1_
        .type           _Z9matrixMulIf6float4EvPKT_S3_PS1_iiiS1_S1_,@function
        .size           _Z9matrixMulIf6float4EvPKT_S3_PS1_iiiS1_S1_,(.L_x_9 - _Z9matrixMulIf6float4EvPKT_S3_PS1_iiiS1_S1_)
        .other          _Z9matrixMulIf6float4EvPKT_S3_PS1_iiiS1_S1_,@"STO_CUDA_ENTRY STV_DEFAULT"
_Z9matrixMulIf6float4EvPKT_S3_PS1_iiiS1_S1_:
.text._Z9matrixMulIf6float4EvPKT_S3_PS1_iiiS1_S1_:
[----:B------:R-:W0:Y:S01]  /*0000*/  LDC R1, c[0x0][0x37c] ;  /* 0x0000df00ff017b82 */ /* 0x000e220000000800 */
[----:B------:R-:W1:Y:S01]  /*0010*/  S2R R21, SR_CTAID.Y ;  /* 0x0000000000157919 */ /* 0x000e620000002600 */
[----:B------:R-:W2:Y:S01]  /*0020*/  LDCU UR5, c[0x0][0x2fc] ;  /* 0x00005f80ff0577ac */ /* 0x000ea20008000800 */
[----:B0-----:R-:W-:Y:S01]  /*0030*/  IADD3 R1, PT, PT, R1, -0x20, RZ ;  /* 0xffffffe001017810 */ /* 0x001fe20007ffe0ff */
        /* <DEDUP_REMOVED lines=9> */
[----:B0-----:R-:W-:-:S03]  /*00d0*/  IMAD R24, R20, UR4, RZ ;  /* 0x0000000414187c24 */ /* 0x001fc6000f8e02ff */
[----:B------:R-:W-:Y:S01]  /*00e0*/  SHF.L.U32 R3, R0, 0x3, RZ ;  /* 0x0000000300037819 */ /* 0x000fe200000006ff */
[----:B------:R-:W0:Y:S01]  /*00f0*/  LDCU UR4, c[0x0][0x2f8] ;  /* 0x00005f00ff0477ac */ /* 0x000e220008000800 */
[----:B------:R-:W-:-:S03]  /*0100*/  SHF.L.U32 R17, R24, 0x3, RZ ;  /* 0x0000000318117819 */ /* 0x000fc600000006ff */
[----:B--2---:R-:W-:Y:S01]  /*0110*/  IMAD R16, R3, UR7, RZ ;  /* 0x0000000703107c24 */ /* 0x004fe2000f8e02ff */
[----:B---3--:R-:W-:Y:S01]  /*0120*/  LEA R0, R22, R3, 0x3 ;  /* 0x0000000316007211 */ /* 0x008fe200078e18ff */
[----:B----4-:R-:W-:Y:S01]  /*0130*/  IMAD R19, R23, UR6, R22 ;  /* 0x0000000617137c24 */ /* 0x010fe2000f8e0216 */
[----:B------:R1:W-:Y:S01]  /*0140*/  STL.128 [R1], R20 ;  /* 0x0000001401007387 */ /* 0x0003e20000100c00 */
[----:B------:R-:W2:Y:S02]  /*0150*/  LDCU.64 UR6, c[0x4][0x8] ;  /* 0x01000100ff0677ac */ /* 0x000ea40008000a00 */
[----:B-----5:R-:W-:-:S05]  /*0160*/  IMAD R0, R0, UR8, R17 ;  /* 0x0000000800007c24 */ /* 0x020fca000f8e0211 */
[----:B------:R-:W-:Y:S02]  /*0170*/  LEA R18, R23, R0, 0x3 ;  /* 0x0000000017127211 */ /* 0x000fe400078e18ff */
[----:B------:R-:W-:Y:S02]  /*0180*/  MOV R0, 0x0 ;  /* 0x0000000000007802 */ /* 0x000fe40000000f00 */
[----:B0-----:R-:W-:Y:S01]  /*0190*/  IADD3 R6, P0, PT, R1, UR4, RZ ;  /* 0x0000000401067c10 */ /* 0x001fe2000ff1e0ff */
[----:B------:R1:W-:Y:S01]  /*01a0*/  STL.128 [R1+0x10], R16 ;  /* 0x0000101001007387 */ /* 0x0003e20000100c00 */
[----:B------:R1:W0:Y:S02]  /*01b0*/  LDC.64 R2, c[0x4][R0] ;  /* 0x0100000000027b82 */ /* 0x0002240000000a00 */
[----:B------:R-:W-:Y:S02]  /*01c0*/  IADD3.X R7, PT, PT, RZ, UR5, RZ, P0, !PT ;  /* 0x00000005ff077c10 */ /* 0x000fe400087fe4ff */
[----:B--2---:R-:W-:-:S02]  /*01d0*/  MOV R4, UR6 ;  /* 0x0000000600047c02 */ /* 0x004fc40008000f00 */
[----:B------:R-:W-:-:S07]  /*01e0*/  MOV R5, UR7 ;  /* 0x0000000700057c02 */ /* 0x000fce0008000f00 */
[----:B-1----:R-:W-:-:S07]  /*01f0*/  LEPC R20, `(.L_x_4) ;  /* 0x000000001014794e */ /* 0x002fce0000000000 */
[----:B0-----:R-:W-:Y:S05]  /*0200*/  CALL.ABS.NOINC R2 ;  /* 0x0000000002007343 */ /* 0x001fea0003c00000 */
.L_x_4:
[----:B------:R-:W0:Y:S01]  /*0210*/  LDC R32, c[0x0][0x3a0] ;  /* 0x0000e800ff207b82 */ /* 0x000e220000000800 */
[----:B------:R-:W1:Y:S01]  /*0220*/  LDCU.64 UR4, c[0x0][0x388] ;  /* 0x00007100ff0477ac */ /* 0x000e620008000a00 */
[----:B------:R-:W-:Y:S01]  /*0230*/  SHF.L.U32 R24, R24, 0x3, RZ ;  /* 0x0000000318187819 */ /* 0x000fe200000006ff */
[----:B------:R-:W-:Y:S01]  /*0240*/  HFMA2 R41, -RZ, RZ, 0, 0 ;  /* 0x00000000ff297431 */ /* 0x000fe200000001ff */
[----:B------:R-:W-:Y:S02]  /*0250*/  CS2R R82, SRZ ;  /* 0x0000000000527805 */ /* 0x000fe4000001ff00 */
[----:B------:R-:W-:Y:S02]  /*0260*/  CS2R R80, SRZ ;  /* 0x0000000000507805 */ /* 0x000fe4000001ff00 */
[----:B------:R-:W-:Y:S02]  /*0270*/  SHF.R.S64 R33, RZ, 0x1e, R24 ;  /* 0x0000001eff217819 */ /* 0x000fe40000001018 */
[----:B------:R-:W-:Y:S01]  /*0280*/  CS2R R84, SRZ ;  /* 0x0000000000547805 */ /* 0x000fe2000001ff00 */
[----:B------:R-:W2:Y:S01]  /*0290*/  LDC.64 R106, c[0x0][0x390] ;  /* 0x0000e400ff6a7b82 */ /* 0x000ea20000000a00 */
[----:B------:R-:W-:-:S02]  /*02a0*/  CS2R R96, SRZ ;  /* 0x0000000000607805 */ /* 0x000fc4000001ff00 */
[----:B------:R-:W-:Y:S02]  /*02b0*/  CS2R R94, SRZ ;  /* 0x00000000005e7805 */ /* 0x000fe4000001ff00 */
[----:B------:R-:W-:Y:S02]  /*02c0*/  CS2R R88, SRZ ;  /* 0x0000000000587805 */ /* 0x000fe4000001ff00 */
[----:B------:R-:W-:Y:S02]  /*02d0*/  CS2R R86, SRZ ;  /* 0x0000000000567805 */ /* 0x000fe4000001ff00 */
[----:B------:R-:W-:Y:S02]  /*02e0*/  CS2R R90, SRZ ;  /* 0x00000000005a7805 */ /* 0x000fe4000001ff00 */
[----:B------:R-:W-:Y:S02]  /*02f0*/  CS2R R102, SRZ ;  /* 0x0000000000667805 */ /* 0x000fe4000001ff00 */
[----:B------:R-:W-:Y:S01]  /*0300*/  CS2R R100, SRZ ;  /* 0x0000000000647805 */ /* 0x000fe2000001ff00 */
[----:B------:R-:W3:Y:S01]  /*0310*/  LDC R40, c[0x0][0x39c] ;  /* 0x0000e700ff287b82 */ /* 0x000ee20000000800 */
[----:B------:R-:W-:-:S02]  /*0320*/  CS2R R92, SRZ ;  /* 0x00000000005c7805 */ /* 0x000fc4000001ff00 */
[----:B------:R-:W-:Y:S02]  /*0330*/  CS2R R98, SRZ ;  /* 0x0000000000627805 */ /* 0x000fe4000001ff00 */
[----:B-1----:R-:W-:Y:S02]  /*0340*/  IADD3 R33, P0, PT, R33, UR4, RZ ;  /* 0x0000000421217c10 */ /* 0x002fe4000ff1e0ff */
[----:B------:R-:W-:Y:S02]  /*0350*/  CS2R R104, SRZ ;  /* 0x0000000000687805 */ /* 0x000fe4000001ff00 */
[----:B------:R-:W-:Y:S02]  /*0360*/  CS2R R38, SRZ ;  /* 0x0000000000267805 */ /* 0x000fe4000001ff00 */
[----:B------:R-:W-:Y:S02]  /*0370*/  CS2R R36, SRZ ;  /* 0x0000000000247805 */ /* 0x000fe4000001ff00 */
[----:B------:R-:W-:-:S02]  /*0380*/  LEA.HI.X.SX32 R35, R24, UR5, 0x2, P0 ;  /* 0x0000000518237c11 */ /* 0x000fc400080f16ff */
[----:B------:R-:W-:Y:S02]  /*0390*/  CS2R R24, SRZ ;  /* 0x0000000000187805 */ /* 0x000fe4000001ff00 */
[----:B0-----:R-:W-:Y:S02]  /*03a0*/  ISETP.GE.AND P0, PT, R32, 0x1, PT ;  /* 0x000000012000780c */ /* 0x001fe40003f06270 */
[----:B------:R-:W-:Y:S02]  /*03b0*/  CS2R R26, SRZ ;  /* 0x00000000001a7805 */ /* 0x000fe4000001ff00 */
[----:B------:R-:W-:Y:S02]  /*03c0*/  CS2R R44, SRZ ;  /* 0x00000000002c7805 */ /* 0x000fe4000001ff00 */
[----:B------:R-:W-:Y:S02]  /*03d0*/  CS2R R42, SRZ ;  /* 0x00000000002a7805 */ /* 0x000fe4000001ff00 */
[----:B------:R-:W-:-:S02]  /*03e0*/  CS2R R28, SRZ ;  /* 0x00000000001c7805 */ /* 0x000fc4000001ff00 */
[----:B------:R-:W-:Y:S02]  /*03f0*/  CS2R R46, SRZ ;  /* 0x00000000002e7805 */ /* 0x000fe4000001ff00 */
[----:B------:R-:W-:Y:S01]  /*0400*/  CS2R R48, SRZ ;  /* 0x0000000000307805 */ /* 0x000fe2000001ff00 */
[----:B--2---:R-:W-:Y:S01]  /*0410*/  IMAD.WIDE R106, R18, 0x4, R106 ;  /* 0x00000004126a7825 */ /* 0x004fe200078e026a */
[----:B------:R-:W-:Y:S02]  /*0420*/  CS2R R50, SRZ ;  /* 0x0000000000327805 */ /* 0x000fe4000001ff00 */
[----:B------:R-:W-:Y:S02]  /*0430*/  CS2R R30, SRZ ;  /* 0x00000000001e7805 */ /* 0x000fe4000001ff00 */
[----:B------:R-:W-:Y:S02]  /*0440*/  MOV R0, RZ ;  /* 0x000000ff00007202 */ /* 0x000fe40000000f00 */
[----:B------:R-:W-:-:S02]  /*0450*/  CS2R R2, SRZ ;  /* 0x0000000000027805 */ /* 0x000fc4000001ff00 */
[----:B------:R-:W-:Y:S02]  /*0460*/  CS2R R68, SRZ ;  /* 0x0000000000447805 */ /* 0x000fe4000001ff00 */
[----:B------:R-:W-:Y:S02]  /*0470*/  CS2R R70, SRZ ;  /* 0x0000000000467805 */ /* 0x000fe4000001ff00 */
[----:B------:R-:W-:Y:S02]  /*0480*/  CS2R R72, SRZ ;  /* 0x0000000000487805 */ /* 0x000fe4000001ff00 */
[----:B------:R-:W-:Y:S02]  /*0490*/  CS2R R74, SRZ ;  /* 0x00000000004a7805 */ /* 0x000fe4000001ff00 */
[----:B------:R-:W-:Y:S02]  /*04a0*/  CS2R R76, SRZ ;  /* 0x00000000004c7805 */ /* 0x000fe4000001ff00 */
[----:B------:R-:W-:Y:S01]  /*04b0*/  CS2R R78, SRZ ;  /* 0x00000000004e7805 */ /* 0x000fe2000001ff00 */
[----:B---3--:R-:W-:Y:S06]  /*04c0*/  @!P0 BRA `(.L_x_5) ;  /* 0x0000002400508947 */ /* 0x008fec0003800000 */
[----:B------:R-:W0:Y:S01]  /*04d0*/  LDC R34, c[0x0][0x39c] ;  /* 0x0000e700ff227b82 */ /* 0x000e220000000800 */
[----:B------:R-:W-:Y:S01]  /*04e0*/  SHF.R.U32.HI R7, RZ, 0x1, R19 ;  /* 0x00000001ff077819 */ /* 0x000fe20000011613 */
[----:B------:R-:W1:Y:S01]  /*04f0*/  LDCU.64 UR8, c[0x0][0x380] ;  /* 0x00007000ff0877ac */ /* 0x000e620008000a00 */
[C---:B------:R-:W-:Y:S02]  /*0500*/  SHF.L.U32 R4, R19.reuse, 0x2, RZ ;  /* 0x0000000213047819 */ /* 0x040fe400000006ff */
[----:B------:R-:W-:Y:S02]  /*0510*/  CS2R R58, SRZ ;  /* 0x00000000003a7805 */ /* 0x000fe4000001ff00 */
[----:B------:R-:W-:Y:S01]  /*0520*/  SHF.L.U32 R8, R19, 0x9, RZ ;  /* 0x0000000913087819 */ /* 0x000fe200000006ff */
[----:B------:R-:W-:Y:S01]  /*0530*/  IMAD R6, R7, R32, RZ ;  /* 0x0000002007067224 */ /* 0x000fe200078e02ff */
[----:B------:R-:W-:Y:S01]  /*0540*/  LOP3.LUT R5, R4, 0x4, RZ, 0xc0, !PT ;  /* 0x0000000404057812 */ /* 0x000fe200078ec0ff */
[----:B------:R-:W2:Y:S01]  /*0550*/  S2UR UR6, SR_CgaCtaId ;  /* 0x00000000000679c3 */ /* 0x000ea20000008800 */
[----:B------:R-:W-:Y:S01]  /*0560*/  UMOV UR4, 0x400 ;  /* 0x0000040000047882 */ /* 0x000fe20000000000 */
[----:B------:R-:W-:Y:S01]  /*0570*/  LOP3.LUT R8, R8, 0x200, RZ, 0xc0, !PT ;  /* 0x0000020008087812 */ /* 0x000fe200078ec0ff */
[----:B------:R-:W-:Y:S01]  /*0580*/  UIADD3 UR5, UPT, UPT, UR4, 0x1000, URZ ;  /* 0x0000100004057890 */ /* 0x000fe2000fffe0ff */
[----:B------:R-:W-:-:S02]  /*0590*/  IADD3 R6, P0, P1, R6, R5, R16 ;  /* 0x0000000506067210 */ /* 0x000fc4000791e010 */
[----:B------:R-:W-:Y:S02]  /*05a0*/  SHF.R.U32.HI R5, RZ, 0x5, R19 ;  /* 0x00000005ff057819 */ /* 0x000fe40000011613 */
[----:B------:R-:W-:Y:S02]  /*05b0*/  SHF.R.S32.HI R16, RZ, 0x1f, R16 ;  /* 0x0000001fff107819 */ /* 0x000fe40000011410 */
[----:B------:R-:W-:Y:S02]  /*05c0*/  LOP3.LUT R56, R4, 0x7c, RZ, 0xc0, !PT ;  /* 0x0000007c04387812 */ /* 0x000fe400078ec0ff */
[----:B------:R-:W-:Y:S02]  /*05d0*/  IADD3.X R57, PT, PT, RZ, RZ, R16, P0, P1 ;  /* 0x000000ffff397210 */ /* 0x000fe400007e2410 */
[----:B------:R-:W-:Y:S01]  /*05e0*/  IADD3 R8, PT, PT, R7, R8, RZ ;  /* 0x0000000807087210 */ /* 0x000fe20007ffe0ff */
[----:B0-----:R-:W-:Y:S01]  /*05f0*/  IMAD R5, R5, R34, RZ ;  /* 0x0000002205057224 */ /* 0x001fe200078e02ff */
[----:B-1----:R-:W-:-:S02]  /*0600*/  LEA R52, P1, R6, UR8, 0x2 ;  /* 0x0000000806347c11 */ /* 0x002fc4000f8210ff */
[----:B------:R-:W-:Y:S02]  /*0610*/  MOV R82, RZ ;  /* 0x000000ff00527202 */ /* 0x000fe40000000f00 */
[----:B------:R-:W-:Y:S02]  /*0620*/  IADD3 R56, P0, PT, R56, R5, RZ ;  /* 0x0000000538387210 */ /* 0x000fe40007f1e0ff */
[----:B------:R-:W-:Y:S01]  /*0630*/  LEA.HI.X R57, R6, UR9, R57, 0x2, P1 ;  /* 0x0000000906397c11 */ /* 0x000fe200088f1439 */
[----:B--2---:R-:W-:Y:S01]  /*0640*/  ULEA UR5, UR6, UR5, 0x18 ;  /* 0x0000000506057291 */ /* 0x004fe2000f8ec0ff */
[----:B------:R-:W-:Y:S01]  /*0650*/  LEA.HI.X.SX32 R55, R5, RZ, 0x1, P0 ;  /* 0x000000ff05377211 */ /* 0x000fe200000f0eff */
[----:B------:R-:W-:-:S04]  /*0660*/  ULEA UR4, UR6, UR4, 0x18 ;  /* 0x0000000406047291 */ /* 0x000fc8000f8ec0ff */
[----:B------:R-:W-:Y:S02]  /*0670*/  LEA R53, R19, UR5, 0x4 ;  /* 0x0000000513357c11 */ /* 0x000fe4000f8e20ff */
[----:B------:R-:W-:Y:S02]  /*0680*/  LEA R54, R22, UR4, 0x5 ;  /* 0x0000000416367c11 */ /* 0x000fe4000f8e28ff */
[----:B------:R-:W-:Y:S02]  /*0690*/  LEA R60, R23, UR5, 0x5 ;  /* 0x00000005173c7c11 */ /* 0x000fe4000f8e28ff */
[----:B------:R-:W-:-:S07]  /*06a0*/  LEA R61, R8, UR4, 0x2 ;  /* 0x00000004083d7c11 */ /* 0x000fce000f8e10ff */
.L_x_6:
[C---:B------:R-:W-:Y:S02]  /*06b0*/  IADD3 R4, P0, PT, R59.reuse, R56, RZ ;  /* 0x000000383b047210 */ /* 0x040fe40007f1e0ff */
[----:B------:R-:W-:Y:S02]  /*06c0*/  MOV R8, R52 ;  /* 0x0000003400087202 */ /* 0x000fe40000000f00 */
[----:B------:R-:W-:Y:S02]  /*06d0*/  LEA.HI.X.SX32 R5, R59, R55, 0x1, P0 ;  /* 0x000000373b057211 */ /* 0x000fe400000f0eff */
[C---:B------:R-:W-:Y:S02]  /*06e0*/  LEA R12, P0, R4.reuse, R33, 0x2 ;  /* 0x00000021040c7211 */ /* 0x040fe400078010ff */
[----:B------:R-:W-:Y:S02]  /*06f0*/  MOV R9, R57 ;  /* 0x0000003900097202 */ /* 0x000fe40000000f00 */
[----:B------:R-:W-:-:S04]  /*0700*/  LEA.HI.X R13, R4, R35, R5, 0x2, P0 ;  /* 0x00000023040d7211 */ /* 0x000fc800000f1405 */
[----:B------:R-:W2:Y:S04]  /*0710*/  LDG.E.128 R8, desc[UR36][R8.64] ;  /* 0x0000002408087981 */ /* 0x000ea8000c1e1d00 */
[----:B------:R-:W3:Y:S01]  /*0720*/  LDG.E.128 R4, desc[UR36][R12.64] ;  /* 0x000000240c047981 */ /* 0x000ee2000c1e1d00 */
[----:B------:R-:W-:Y:S05]  /*0730*/  WARPSYNC.ALL ;  /* 0x0000000000007948 */ /* 0x000fea0003800000 */
[----:B---3--:R-:W-:Y:S04]  /*0740*/  STS.128 [R53], R4 ;  /* 0x0000000435007388 */ /* 0x008fe80000000c00 */
[----:B--2---:R-:W-:Y:S04]  /*0750*/  STS [R61], R8 ;  /* 0x000000083d007388 */ /* 0x004fe80000000800 */
[----:B------:R-:W-:Y:S04]  /*0760*/  STS [R61+0x200], R9 ;  /* 0x000200093d007388 */ /* 0x000fe80000000800 */
[----:B------:R-:W-:Y:S04]  /*0770*/  STS [R61+0x400], R10 ;  /* 0x0004000a3d007388 */ /* 0x000fe80000000800 */
[----:B------:R-:W-:Y:S01]  /*0780*/  STS [R61+0x600], R11 ;  /* 0x0006000b3d007388 */ /* 0x000fe20000000800 */
[----:B------:R-:W-:Y:S06]  /*0790*/  BAR.SYNC.DEFER_BLOCKING 0x0 ;  /* 0x0000000000007b1d */ /* 0x000fec0000010000 */
[----:B------:R-:W-:Y:S04]  /*07a0*/  LDS.128 R4, [R54] ;  /* 0x0000000036047984 */ /* 0x000fe80000000c00 */
[----:B------:R-:W0:Y:S04]  /*07b0*/  LDS.128 R8, [R60] ;  /* 0x000000003c087984 */ /* 0x000e280000000c00 */
[----:B------:R-:W1:Y:S04]  /*07c0*/  LDS.128 R12, [R54+0x10] ;  /* 0x00001000360c7984 */ /* 0x000e680000000c00 */
[----:B------:R-:W2:Y:S04]  /*07d0*/  LDS.128 R16, [R60+0x10] ;  /* 0x000010003c107984 */ /* 0x000ea80000000c00 */
[----:B------:R-:W-:Y:S01]  /*07e0*/  LDS.128 R20, [R54+0x200] ;  /* 0x0002000036147984 */ /* 0x000fe20000000c00 */
[-C--:B0-----:R-:W-:Y:S01]  /*07f0*/  FFMA R51, R4, R8.reuse, R51 ;  /* 0x0000000804337223 */ /* 0x081fe20000000033 */
[-C--:B------:R-:W-:Y:S01]  /*0800*/  FFMA R62, R5, R8.reuse, R27 ;  /* 0x00000008053e7223 */ /* 0x080fe2000000001b */
[-C--:B------:R-:W-:Y:S01]  /*0810*/  FFMA R63, R6, R8.reuse, R25 ;  /* 0x00000008063f7223 */ /* 0x080fe20000000019 */
[-C--:B------:R-:W-:Y:S01]  /*0820*/  FFMA R104, R7, R8.reuse, R104 ;  /* 0x0000000807687223 */ /* 0x080fe20000000068 */
[-C--:B-1----:R-:W-:Y:S01]  /*0830*/  FFMA R100, R12, R8.reuse, R100 ;  /* 0x000000080c647223 */ /* 0x082fe20000000064 */
[-C--:B------:R-:W-:Y:S01]  /*0840*/  FFMA R95, R13, R8.reuse, R95 ;  /* 0x000000080d5f7223 */ /* 0x080fe2000000005f */
        /* <DEDUP_REMOVED lines=8> */
[C---:B------:R-:W-:Y:S01]  /*08d0*/  FFMA R8, R15.reuse, R8, R73 ;  /* 0x000000080f087223 */ /* 0x040fe20000000049 */
[----:B------:R-:W-:Y:S01]  /*08e0*/  FFMA R9, R15, R9, R74 ;  /* 0x000000090f097223 */ /* 0x000fe2000000004a */
[-C--:B------:R-:W-:Y:S01]  /*08f0*/  FFMA R67, R4, R10.reuse, R31 ;  /* 0x0000000a04437223 */ /* 0x080fe2000000001f */
[-C--:B------:R-:W-:Y:S01]  /*0900*/  FFMA R73, R5, R10.reuse, R29 ;  /* 0x0000000a05497223 */ /* 0x080fe2000000001d */
[-C--:B------:R-:W-:Y:S01]  /*0910*/  FFMA R74, R6, R10.reuse, R24 ;  /* 0x0000000a064a7223 */ /* 0x080fe20000000018 */
[----:B------:R-:W-:Y:S04]  /*0920*/  LDS.128 R28, [R54+0x210] ;  /* 0x00021000361c7984 */ /* 0x000fe80000000c00 */
[----:B------:R-:W0:Y:S01]  /*0930*/  LDS.128 R24, [R60+0x200] ;  /* 0x000200003c187984 */ /* 0x000e220000000c00 */
[-C--:B------:R-:W-:Y:S01]  /*0940*/  FFMA R103, R7, R10.reuse, R103 ;  /* 0x0000000a07677223 */ /* 0x080fe20000000067 */
[-C--:B------:R-:W-:Y:S01]  /*0950*/  FFMA R102, R12, R10.reuse, R102 ;  /* 0x0000000a0c667223 */ /* 0x080fe20000000066 */
[-C--:B------:R-:W-:Y:S01]  /*0960*/  FFMA R97, R13, R10.reuse, R97 ;  /* 0x0000000a0d617223 */ /* 0x080fe20000000061 */
[-C--:B------:R-:W-:Y:S01]  /*0970*/  FFMA R3, R14, R10.reuse, R3 ;  /* 0x0000000a0e037223 */ /* 0x080fe20000000003 */
[----:B------:R-:W-:Y:S01]  /*0980*/  FFMA R10, R15, R10, R75 ;  /* 0x0000000a0f0a7223 */ /* 0x000fe2000000004b */
[-C--:B------:R-:W-:Y:S01]  /*0990*/  FFMA R50, R4, R11.reuse, R50 ;  /* 0x0000000b04327223 */ /* 0x080fe20000000032 */
[-C--:B------:R-:W-:Y:S01]  /*09a0*/  FFMA R42, R5, R11.reuse, R42 ;  /* 0x0000000b052a7223 */ /* 0x080fe2000000002a */
[-C--:B------:R-:W-:Y:S01]  /*09b0*/  FFMA R36, R6, R11.reuse, R36 ;  /* 0x0000000b06247223 */ /* 0x080fe20000000024 */
[----:B------:R-:W-:Y:S01]  /*09c0*/  FFMA R98, R7, R11, R98 ;  /* 0x0000000b07627223 */ /* 0x000fe20000000062 */
[C---:B--2---:R-:W-:Y:S01]  /*09d0*/  FFMA R47, R4.reuse, R16, R47 ;  /* 0x00000010042f7223 */ /* 0x044fe2000000002f */
[C---:B------:R-:W-:Y:S01]  /*09e0*/  FFMA R48, R4.reuse, R17, R48 ;  /* 0x0000001104307223 */ /* 0x040fe20000000030 */
[C---:B------:R-:W-:Y:S01]  /*09f0*/  FFMA R49, R4.reuse, R18, R49 ;  /* 0x0000001204317223 */ /* 0x040fe20000000031 */
[----:B------:R-:W-:Y:S01]  /*0a00*/  FFMA R46, R4, R19, R46 ;  /* 0x00000013042e7223 */ /* 0x000fe2000000002e */
[C---:B------:R-:W-:Y:S01]  /*0a10*/  FFMA R43, R5.reuse, R16, R43 ;  /* 0x00000010052b7223 */ /* 0x040fe2000000002b */
        /* <DEDUP_REMOVED lines=11> */
[-C--:B------:R-:W-:Y:S01]  /*0ad0*/  FFMA R90, R12, R11.reuse, R90 ;  /* 0x0000000b0c5a7223 */ /* 0x080fe2000000005a */
[-C--:B------:R-:W-:Y:S01]  /*0ae0*/  FFMA R85, R13, R11.reuse, R85 ;  /* 0x0000000b0d557223 */ /* 0x080fe20000000055 */
[-C--:B------:R-:W-:Y:S01]  /*0af0*/  FFMA R68, R14, R11.reuse, R68 ;  /* 0x0000000b0e447223 */ /* 0x080fe20000000044 */
        /* <DEDUP_REMOVED lines=10> */
[----:B------:R-:W-:Y:S01]  /*0ba0*/  FFMA R70, R14, R17, R70 ;  /* 0x000000110e467223 */ /* 0x000fe20000000046 */
[-C--:B0-----:R-:W-:Y:S01]  /*0bb0*/  FFMA R51, R20, R24.reuse, R51 ;  /* 0x0000001814337223 */ /* 0x081fe20000000033 */
[-C--:B------:R-:W-:Y:S01]  /*0bc0*/  FFMA R62, R21, R24.reuse, R62 ;  /* 0x00000018153e7223 */ /* 0x080fe2000000003e */
        /* <DEDUP_REMOVED lines=19> */
[C---:B------:R-:W-:Y:S01]  /*0d00*/  FFMA R71, R14.reuse, R18, R71 ;  /* 0x000000120e477223 */ /* 0x040fe20000000047 */
[----:B------:R-:W-:Y:S01]  /*0d10*/  FFMA R72, R14, R19, R72 ;  /* 0x000000130e487223 */ /* 0x000fe20000000048 */
[----:B------:R-:W0:Y:S01]  /*0d20*/  LDS.128 R4, [R60+0x210] ;  /* 0x000210003c047984 */ /* 0x000e220000000c00 */
[C---:B------:R-:W-:Y:S01]  /*0d30*/  FFMA R77, R15.reuse, R16, R77 ;  /* 0x000000100f4d7223 */ /* 0x040fe2000000004d */
[C---:B------:R-:W-:Y:S01]  /*0d40*/  FFMA R78, R15.reuse, R17, R78 ;  /* 0x000000110f4e7223 */ /* 0x040fe2000000004e */
[C---:B------:R-:W-:Y:S01]  /*0d50*/  FFMA R79, R15.reuse, R18, R79 ;  /* 0x000000120f4f7223 */ /* 0x040fe2000000004f */
[----:B------:R-:W-:Y:S01]  /*0d60*/  FFMA R80, R15, R19, R80 ;  /* 0x000000130f507223 */ /* 0x000fe20000000050 */
[C---:B------:R-:W-:Y:S01]  /*0d70*/  FFMA R24, R31.reuse, R24, R8 ;  /* 0x000000181f187223 */ /* 0x040fe20000000008 */
[C---:B------:R-:W-:Y:S01]  /*0d80*/  FFMA R25, R31.reuse, R25, R9 ;  /* 0x000000191f197223 */ /* 0x040fe20000000009 */
[----:B------:R-:W-:Y:S01]  /*0d90*/  FFMA R26, R31, R26, R10 ;  /* 0x0000001a1f1a7223 */ /* 0x000fe2000000000a */
[----:B------:R-:W-:Y:S04]  /*0da0*/  LDS.128 R12, [R60+0x400] ;  /* 0x000400003c0c7984 */ /* 0x000fe80000000c00 */
[----:B------:R-:W1:Y:S04]  /*0db0*/  LDS.128 R8, [R54+0x400] ;  /* 0x0004000036087984 */ /* 0x000e680000000c00 */
[----:B------:R-:W2:Y:S01]  /*0dc0*/  LDS.128 R16, [R54+0x410] ;  /* 0x0004100036107984 */ /* 0x000ea20000000c00 */
[-C--:B------:R-:W-:Y:S01]  /*0dd0*/  FFMA R50, R20, R27.reuse, R50 ;  /* 0x0000001b14327223 */ /* 0x080fe20000000032 */
[-C--:B------:R-:W-:Y:S01]  /*0de0*/  FFMA R42, R21, R27.reuse, R42 ;  /* 0x0000001b152a7223 */ /* 0x080fe2000000002a */
[-C--:B------:R-:W-:Y:S01]  /*0df0*/  FFMA R36, R22, R27.reuse, R36 ;  /* 0x0000001b16247223 */ /* 0x080fe20000000024 */
[-C--:B------:R-:W-:Y:S01]  /*0e00*/  FFMA R98, R23, R27.reuse, R98 ;  /* 0x0000001b17627223 */ /* 0x080fe20000000062 */
[-C--:B------:R-:W-:Y:S01]  /*0e10*/  FFMA R90, R28, R27.reuse, R90 ;  /* 0x0000001b1c5a7223 */ /* 0x080fe2000000005a */
[-C--:B------:R-:W-:Y:S01]  /*0e20*/  FFMA R85, R29, R27.reuse, R85 ;  /* 0x0000001b1d557223 */ /* 0x080fe20000000055 */
[-C--:B------:R-:W-:Y:S01]  /*0e30*/  FFMA R68, R30, R27.reuse, R68 ;  /* 0x0000001b1e447223 */ /* 0x080fe20000000044 */
[----:B------:R-:W-:Y:S01]  /*0e40*/  FFMA R76, R31, R27, R76 ;  /* 0x0000001b1f4c7223 */ /* 0x000fe2000000004c */
[C---:B0-----:R-:W-:Y:S01]  /*0e50*/  FFMA R47, R20.reuse, R4, R47 ;  /* 0x00000004142f7223 */ /* 0x041fe2000000002f */
        /* <DEDUP_REMOVED lines=15> */
[-C--:B-1----:R-:W-:Y:S01]  /*0f50*/  FFMA R51, R8, R12.reuse, R51 ;  /* 0x0000000c08337223 */ /* 0x082fe20000000033 */
[----:B------:R-:W0:Y:S01]  /*0f60*/  LDS.128 R20, [R60+0x410] ;  /* 0x000410003c147984 */ /* 0x000e220000000c00 */
[-C--:B------:R-:W-:Y:S01]  /*0f70*/  FFMA R62, R9, R12.reuse, R62 ;  /* 0x0000000c093e7223 */ /* 0x080fe2000000003e */
[-C--:B------:R-:W-:Y:S01]  /*0f80*/  FFMA R63, R10, R12.reuse, R63 ;  /* 0x0000000c0a3f7223 */ /* 0x080fe2000000003f */
[-C--:B------:R-:W-:Y:S01]  /*0f90*/  FFMA R104, R11, R12.reuse, R104 ;  /* 0x0000000c0b687223 */ /* 0x080fe20000000068 */
[-C--:B--2---:R-:W-:Y:S01]  /*0fa0*/  FFMA R100, R16, R12.reuse, R100 ;  /* 0x0000000c10647223 */ /* 0x084fe20000000064 */
        /* <DEDUP_REMOVED lines=57> */
[----:B------:R-:W-:-:S02]  /*1340*/  FFMA R92, R11, R23, R92 ;  /* 0x000000170b5c7223 */ /* 0x000fc4000000005c */
[----:B------:R-:W0:Y:S01]  /*1350*/  LDS.128 R8, [R60+0x610] ;  /* 0x000610003c087984 */ /* 0x000e220000000c00 */
        /* <DEDUP_REMOVED lines=12> */
[----:B------:R-:W-:Y:S01]  /*1420*/  FFMA R69, R18, R20, R69 ;  /* 0x0000001412457223 */ /* 0x000fe20000000045 */
[-C--:B-1----:R-:W-:Y:S01]  /*1430*/  FFMA R51, R4, R24.reuse, R51 ;  /* 0x0000001804337223 */ /* 0x082fe20000000033 */
        /* <DEDUP_REMOVED lines=126> */
[----:B------:R-:W0:Y:S01]  /*1c20*/  LDS.128 R12, [R60+0xa10] ;  /* 0x000a10003c0c7984 */ /* 0x000e220000000c00 */
        /* <DEDUP_REMOVED lines=16> */
[CC--:B------:R-:W-:Y:S01]  /*1d30*/  FFMA R5, R9.reuse, R25.reuse, R65 ;  /* 0x0000001909057223 */ /* 0x0c0fe20000000041 */
[-C--:B------:R-:W-:Y:S01]  /*1d40*/  FFMA R6, R10, R25.reuse, R66 ;  /* 0x000000190a067223 */ /* 0x080fe20000000042 */
[C---:B------:R-:W-:Y:S01]  /*1d50*/  FFMA R7, R8.reuse, R26, R67 ;  /* 0x0000001a08077223 */ /* 0x040fe20000000043 */
[-C--:B------:R-:W-:Y:S01]  /*1d60*/  FFMA R51, R8, R24.reuse, R51 ;  /* 0x0000001808337223 */ /* 0x080fe20000000033 */
[-C--:B------:R-:W-:Y:S01]  /*1d70*/  FFMA R62, R9, R24.reuse, R62 ;  /* 0x00000018093e7223 */ /* 0x080fe2000000003e */
[-C--:B------:R-:W-:Y:S01]  /*1d80*/  FFMA R63, R10, R24.reuse, R63 ;  /* 0x000000180a3f7223 */ /* 0x080fe2000000003f */
[-C--:B------:R-:W-:Y:S01]  /*1d90*/  FFMA R104, R11, R24.reuse, R104 ;  /* 0x000000180b687223 */ /* 0x080fe20000000068 */
[-C--:B--2---:R-:W-:Y:S01]  /*1da0*/  FFMA R100, R28, R24.reuse, R100 ;  /* 0x000000181c647223 */ /* 0x084fe20000000064 */
[-C--:B------:R-:W-:Y:S01]  /*1db0*/  FFMA R95, R29, R24.reuse, R95 ;  /* 0x000000181d5f7223 */ /* 0x080fe2000000005f */
[-C--:B------:R-:W-:Y:S01]  /*1dc0*/  FFMA R0, R30, R24.reuse, R0 ;  /* 0x000000181e007223 */ /* 0x080fe20000000000 */
[----:B------:R-:W-:Y:S01]  /*1dd0*/  FFMA R16, R31, R24, R16 ;  /* 0x000000181f107223 */ /* 0x000fe20000000010 */
        /* <DEDUP_REMOVED lines=12> */
[----:B------:R-:W-:Y:S01]  /*1ea0*/  LDS.128 R44, [R54+0xc00] ;  /* 0x000c0000362c7984 */ /* 0x000fe20000000c00 */
[-C--:B------:R-:W-:Y:S01]  /*1eb0*/  FFMA R50, R8, R27.reuse, R50 ;  /* 0x0000001b08327223 */ /* 0x080fe20000000032 */
[-C--:B------:R-:W-:Y:S01]  /*1ec0*/  FFMA R42, R9, R27.reuse, R42 ;  /* 0x0000001b092a7223 */ /* 0x080fe2000000002a */
[-C--:B------:R-:W-:Y:S01]  /*1ed0*/  FFMA R36, R10, R27.reuse, R36 ;  /* 0x0000001b0a247223 */ /* 0x080fe20000000024 */
[----:B------:R-:W1:Y:S01]  /*1ee0*/  LDS.128 R64, [R60+0xc00] ;  /* 0x000c00003c407984 */ /* 0x000e620000000c00 */
[-C--:B------:R-:W-:Y:S01]  /*1ef0*/  FFMA R98, R11, R27.reuse, R98 ;  /* 0x0000001b0b627223 */ /* 0x080fe20000000062 */
[-C--:B------:R-:W-:Y:S01]  /*1f00*/  FFMA R90, R28, R27.reuse, R90 ;  /* 0x0000001b1c5a7223 */ /* 0x080fe2000000005a */
[-C--:B------:R-:W-:Y:S01]  /*1f10*/  FFMA R85, R29, R27.reuse, R85 ;  /* 0x0000001b1d557223 */ /* 0x080fe20000000055 */
[----:B------:R-:W2:Y:S01]  /*1f20*/  LDS.128 R20, [R54+0xc10] ;  /* 0x000c100036147984 */ /* 0x000ea20000000c00 */
[-C--:B------:R-:W-:Y:S01]  /*1f30*/  FFMA R68, R30, R27.reuse, R68 ;  /* 0x0000001b1e447223 */ /* 0x080fe20000000044 */
[----:B------:R-:W-:-:S02]  /*1f40*/  FFMA R76, R31, R27, R76 ;  /* 0x0000001b1f4c7223 */ /* 0x000fc4000000004c */
[----:B------:R-:W3:Y:S01]  /*1f50*/  LDS.128 R24, [R60+0xc10] ;  /* 0x000c10003c187984 */ /* 0x000ee20000000c00 */
        /* <DEDUP_REMOVED lines=30> */
[-C--:B-1----:R-:W-:Y:S01]  /*2140*/  FFMA R50, R44, R67.reuse, R50 ;  /* 0x000000432c327223 */ /* 0x082fe20000000032 */
        /* <DEDUP_REMOVED lines=28> */
[C---:B---3--:R-:W-:Y:S01]  /*2310*/  FFMA R67, R44.reuse, R24, R3 ;  /* 0x000000182c437223 */ /* 0x048fe20000000003 */
[C---:B------:R-:W-:Y:S01]  /*2320*/  FFMA R48, R44.reuse, R25, R48 ;  /* 0x000000192c307223 */ /* 0x040fe20000000030 */
[C---:B------:R-:W-:Y:S01]  /*2330*/  FFMA R49, R44.reuse, R26, R49 ;  /* 0x0000001a2c317223 */ /* 0x040fe20000000031 */
[C---:B------:R-:W-:Y:S01]  /*2340*/  FFMA R91, R11.reuse, R14, R91 ;  /* 0x0000000e0b5b7223 */ /* 0x040fe2000000005b */
[----:B------:R-:W-:Y:S01]  /*2350*/  FFMA R92, R11, R15, R92 ;  /* 0x0000000f0b5c7223 */ /* 0x000fe2000000005c */
[C---:B------:R-:W-:Y:S01]  /*2360*/  FFMA R64, R23.reuse, R64, R16 ;  /* 0x0000004017407223 */ /* 0x040fe20000000010 */
[C---:B------:R-:W-:Y:S01]  /*2370*/  FFMA R65, R23.reuse, R65, R17 ;  /* 0x0000004117417223 */ /* 0x040fe20000000011 */
[----:B------:R-:W-:Y:S01]  /*2380*/  FFMA R66, R23, R66, R18 ;  /* 0x0000004217427223 */ /* 0x000fe20000000012 */
[----:B------:R-:W-:Y:S01]  /*2390*/  FFMA R44, R44, R27, R8 ;  /* 0x0000001b2c2c7223 */ /* 0x000fe20000000008 */
[----:B------:R-:W-:Y:S04]  /*23a0*/  LDS.128 R12, [R54+0xe00] ;  /* 0x000e0000360c7984 */ /* 0x000fe80000000c00 */
[----:B------:R-:W0:Y:S04]  /*23b0*/  LDS.128 R16, [R60+0xe00] ;  /* 0x000e00003c107984 */ /* 0x000e280000000c00 */
[----:B------:R-:W1:Y:S04]  /*23c0*/  LDS.128 R4, [R54+0xe10] ;  /* 0x000e100036047984 */ /* 0x000e680000000c00 */
[----:B------:R-:W2:Y:S01]  /*23d0*/  LDS.128 R8, [R60+0xe10] ;  /* 0x000e10003c087984 */ /* 0x000ea20000000c00 */
[----:B------:R-:W-:-:S04]  /*23e0*/  IADD3 R58, PT, PT, R58, 0x8, RZ ;  /* 0x000000083a3a7810 */ /* 0x000fc80007ffe0ff */
[----:B------:R-:W-:Y:S01]  /*23f0*/  ISETP.GE.AND P0, PT, R58, R32, PT ;  /* 0x000000203a00720c */ /* 0x000fe20003f06270 */
        /* <DEDUP_REMOVED lines=28> */
[----:B------:R-:W-:Y:S01]  /*25c0*/  IADD3 R52, P1, PT, R52, 0x20, RZ ;  /* 0x0000002034347810 */ /* 0x000fe20007f3e0ff */
[----:B0-----:R-:W-:Y:S01]  /*25d0*/  FFMA R26, R14, R17, R29 ;  /* 0x000000110e1a7223 */ /* 0x001fe2000000001d */
[----:B-1----:R-:W-:Y:S01]  /*25e0*/  FFMA R3, R6, R18, R75 ;  /* 0x0000001206037223 */ /* 0x002fe2000000004b */
[-C--:B------:R-:W-:Y:S01]  /*25f0*/  FFMA R51, R12, R16.reuse, R51 ;  /* 0x000000100c337223 */ /* 0x080fe20000000033 */
[-C--:B------:R-:W-:Y:S01]  /*2600*/  FFMA R27, R13, R16.reuse, R62 ;  /* 0x000000100d1b7223 */ /* 0x080fe2000000003e */
[-C--:B------:R-:W-:Y:S01]  /*2610*/  FFMA R25, R14, R16.reuse, R63 ;  /* 0x000000100e197223 */ /* 0x080fe2000000003f */
[----:B--2---:R-:W-:Y:S01]  /*2620*/  FFMA R46, R12, R11, R44 ;  /* 0x0000000b0c2e7223 */ /* 0x004fe2000000002c */
        /* <DEDUP_REMOVED lines=28> */
[CC--:B------:R-:W-:Y:S01]  /*27f0*/  FFMA R48, R12.reuse, R9.reuse, R48 ;  /* 0x000000090c307223 */ /* 0x0c0fe20000000030 */
        /* <DEDUP_REMOVED lines=29> */
[----:B------:R-:W-:-:S02]  /*29d0*/  LEA R59, R34, R59, 0x3 ;  /* 0x0000003b223b7211 */ /* 0x000fc400078e18ff */
[----:B------:R-:W-:Y:S01]  /*29e0*/  IADD3.X R57, PT, PT, RZ, R57, RZ, P1, !PT ;  /* 0x00000039ff397210 */ /* 0x000fe20000ffe4ff */
[----:B------:R-:W-:Y:S06]  /*29f0*/  BAR.SYNC.DEFER_BLOCKING 0x0 ;  /* 0x0000000000007b1d */ /* 0x000fec0000010000 */
[----:B------:R-:W-:Y:S05]  /*2a00*/  @!P0 BRA `(.L_x_6) ;  /* 0xffffffdc00288947 */ /* 0x000fea000383ffff */
.L_x_5:
[C---:B------:R-:W-:Y:S01]  /*2a10*/  IMAD.WIDE R112, R40.reuse, 0x4, R106 ;  /* 0x0000000428707825 */ /* 0x040fe200078e026a */
[----:B------:R-:W2:Y:S01]  /*2a20*/  LDG.E.128 R4, desc[UR36][R106.64] ;  /* 0x000000246a047981 */ /* 0x000ea2000c1e1d00 */
[----:B------:R-:W0:Y:S03]  /*2a30*/  LDCU UR4, c[0x0][0x3a4] ;  /* 0x00007480ff0477ac */ /* 0x000e260008000800 */
[----:B------:R-:W3:Y:S01]  /*2a40*/  LDG.E.128 R8, desc[UR36][R106.64+0x10] ;  /* 0x000010246a087981 */ /* 0x000ee2000c1e1d00 */
[C---:B------:R-:W-:Y:S01]  /*2a50*/  IMAD.WIDE R110, R40.reuse, 0x4, R112 ;  /* 0x00000004286e7825 */ /* 0x040fe200078e0270 */
[----:B------:R-:W2:Y:S02]  /*2a60*/  LDCU UR5, c[0x0][0x3a8] ;  /* 0x00007500ff0577ac */ /* 0x000ea40008000800 */
[----:B------:R-:W4:Y:S04]  /*2a70*/  LDG.E.128 R12, desc[UR36][R112.64] ;  /* 0x00000024700c7981 */ /* 0x000f28000c1e1d00 */
[----:B------:R-:W5:Y:S04]  /*2a80*/  LDG.E.128 R32, desc[UR36][R110.64] ;  /* 0x000000246e207981 */ /* 0x000f68000c1e1d00 */
[----:B------:R-:W5:Y:S04]  /*2a90*/  LDG.E.128 R52, desc[UR36][R110.64+0x10] ;  /* 0x000010246e347981 */ /* 0x000f68000c1e1d00 */
[----:B------:R-:W5:Y:S01]  /*2aa0*/  LDG.E.128 R20, desc[UR36][R112.64+0x10] ;  /* 0x0000102470147981 */ /* 0x000f62000c1e1d00 */
[----:B------:R-:W-:-:S04]  /*2ab0*/  IMAD.WIDE R108, R40, 0x4, R110 ;  /* 0x00000004286c7825 */ /* 0x000fc800078e026e */
[----:B0-----:R-:W-:Y:S01]  /*2ac0*/  FMUL R51, R51, UR4 ;  /* 0x0000000433337c20 */ /* 0x001fe20008400000 */
[----:B------:R-:W-:Y:S01]  /*2ad0*/  FMUL R50, R50, UR4 ;  /* 0x0000000432327c20 */ /* 0x000fe20008400000 */
[----:B------:R-:W-:Y:S01]  /*2ae0*/  FMUL R48, R48, UR4 ;  /* 0x0000000430307c20 */ /* 0x000fe20008400000 */
[----:B------:R-:W-:Y:S01]  /*2af0*/  FMUL R49, R49, UR4 ;  /* 0x0000000431317c20 */ /* 0x000fe20008400000 */
[----:B------:R-:W5:Y:S01]  /*2b00*/  LDG.E.128 R64, desc[UR36][R108.64+0x10] ;  /* 0x000010246c407981 */ /* 0x000f62000c1e1d00 */
[----:B------:R-:W-:-:S04]  /*2b10*/  IMAD.WIDE R114, R40, 0x4, R108 ;  /* 0x0000000428727825 */ /* 0x000fc800078e026c */
[----:B------:R-:W-:Y:S01]  /*2b20*/  FMUL R42, R42, UR4 ;  /* 0x000000042a2a7c20 */ /* 0x000fe20008400000 */
        /* <DEDUP_REMOVED lines=9> */
[----:B------:R-:W-:Y:S01]  /*2bc0*/  FMUL R36, R36, UR4 ;  /* 0x0000000424247c20 */ /* 0x000fe20008400000 */
[----:B------:R-:W-:-:S04]  /*2bd0*/  IMAD.WIDE R118, R40, 0x4, R116 ;  /* 0x0000000428767825 */ /* 0x000fc800078e0274 */
[----:B------:R-:W-:Y:S01]  /*2be0*/  FMUL R37, R37, UR4 ;  /* 0x0000000425257c20 */ /* 0x000fe20008400000 */
[----:B------:R-:W-:Y:S01]  /*2bf0*/  FMUL R38, R38, UR4 ;  /* 0x0000000426267c20 */ /* 0x000fe20008400000 */
[----:B------:R-:W-:Y:S01]  /*2c00*/  FMUL R47, R47, UR4 ;  /* 0x000000042f2f7c20 */ /* 0x000fe20008400000 */
[----:B------:R-:W-:Y:S01]  /*2c10*/  FMUL R46, R46, UR4 ;  /* 0x000000042e2e7c20 */ /* 0x000fe20008400000 */
[----:B------:R-:W-:Y:S01]  /*2c20*/  FMUL R43, R43, UR4 ;  /* 0x000000042b2b7c20 */ /* 0x000fe20008400000 */
[----:B------:R-:W-:Y:S01]  /*2c30*/  FMUL R44, R44, UR4 ;  /* 0x000000042c2c7c20 */ /* 0x000fe20008400000 */
[----:B------:R-:W-:Y:S01]  /*2c40*/  FMUL R45, R45, UR4 ;  /* 0x000000042d2d7c20 */ /* 0x000fe20008400000 */
[----:B------:R-:W5:Y:S01]  /*2c50*/  LDG.E.128 R16, desc[UR36][R116.64+0x10] ;  /* 0x0000102474107981 */ /* 0x000f62000c1e1d00 */
[----:B------:R-:W-:Y:S01]  /*2c60*/  FMUL R41, R41, UR4 ;  /* 0x0000000429297c20 */ /* 0x000fe20008400000 */
[----:B------:R-:W-:Y:S02]  /*2c70*/  IMAD.WIDE R120, R40, 0x4, R118 ;  /* 0x0000000428787825 */ /* 0x000fe400078e0276 */
[----:B------:R-:W5:Y:S02]  /*2c80*/  LDG.E.128 R60, desc[UR36][R108.64] ;  /* 0x000000246c3c7981 */ /* 0x000f64000c1e1d00 */
[----:B--2---:R-:W-:Y:S01]  /*2c90*/  FFMA R4, R4, UR5, R51 ;  /* 0x0000000504047c23 */ /* 0x004fe20008000033 */
[----:B------:R-:W-:Y:S01]  /*2ca0*/  FFMA R7, R7, UR5, R50 ;  /* 0x0000000507077c23 */ /* 0x000fe20008000032 */
[----:B---3--:R-:W-:Y:S01]  /*2cb0*/  FFMA R9, R9, UR5, R48 ;  /* 0x0000000509097c23 */ /* 0x008fe20008000030 */
[----:B------:R-:W-:-:S02]  /*2cc0*/  FFMA R10, R10, UR5, R49 ;  /* 0x000000050a0a7c23 */ /* 0x000fc40008000031 */
[----:B------:R-:W2:Y:S01]  /*2cd0*/  LDG.E.128 R48, desc[UR36][R114.64+0x10] ;  /* 0x0000102472307981 */ /* 0x000ea2000c1e1d00 */
[----:B----4-:R-:W-:Y:S01]  /*2ce0*/  FFMA R15, R15, UR5, R42 ;  /* 0x000000050f0f7c23 */ /* 0x010fe2000800002a */
[----:B------:R-:W-:Y:S01]  /*2cf0*/  FMUL R42, R39, UR4 ;  /* 0x00000004272a7c20 */ /* 0x000fe20008400000 */
[----:B------:R-:W-:Y:S01]  /*2d00*/  FMUL R39, R24, UR4 ;  /* 0x0000000418277c20 */ /* 0x000fe20008400000 */
[----:B------:R-:W-:Y:S01]  /*2d10*/  FFMA R5, R5, UR5, R30 ;  /* 0x0000000505057c23 */ /* 0x000fe2000800001e */
[----:B------:R-:W-:Y:S01]  /*2d20*/  FFMA R6, R6, UR5, R31 ;  /* 0x0000000506067c23 */ /* 0x000fe2000800001f */
[----:B------:R-:W-:Y:S01]  /*2d30*/  FFMA R13, R13, UR5, R28 ;  /* 0x000000050d0d7c23 */ /* 0x000fe2000800001c */
[----:B------:R-:W-:Y:S01]  /*2d40*/  FFMA R14, R14, UR5, R29 ;  /* 0x000000050e0e7c23 */ /* 0x000fe2000800001d */
[----:B------:R-:W-:Y:S01]  /*2d50*/  FFMA R12, R12, UR5, R27 ;  /* 0x000000050c0c7c23 */ /* 0x000fe2000800001b */
[----:B------:R-:W3:Y:S01]  /*2d60*/  LDG.E.128 R28, desc[UR36][R116.64] ;  /* 0x00000024741c7981 */ /* 0x000ee2000c1e1d00 */
[----:B-----5:R-:W-:Y:S01]  /*2d70*/  FFMA R32, R32, UR5, R25 ;  /* 0x0000000520207c23 */ /* 0x020fe20008000019 */
[----:B------:R-:W-:Y:S01]  /*2d80*/  FFMA R33, R33, UR5, R26 ;  /* 0x0000000521217c23 */ /* 0x000fe2000800001a */
        /* <DEDUP_REMOVED lines=10> */
[----:B------:R-:W4:Y:S01]  /*2e30*/  LDG.E.128 R24, desc[UR36][R118.64] ;  /* 0x0000002476187981 */ /* 0x000f22000c1e1d00 */
[----:B------:R-:W-:-:S03]  /*2e40*/  FFMA R54, R54, UR5, R41 ;  /* 0x0000000536367c23 */ /* 0x000fc60008000029 */
[----:B------:R-:W5:Y:S04]  /*2e50*/  LDG.E.128 R36, desc[UR36][R118.64+0x10] ;  /* 0x0000102476247981 */ /* 0x000f68000c1e1d00 */
[----:B------:R-:W5:Y:S04]  /*2e60*/  LDG.E.128 R40, desc[UR36][R120.64] ;  /* 0x0000002478287981 */ /* 0x000f68000c1e1d00 */
[----:B------:R-:W5:Y:S01]  /*2e70*/  LDG.E.128 R44, desc[UR36][R120.64+0x10] ;  /* 0x00001024782c7981 */ /* 0x000f62000c1e1d00 */
[----:B------:R-:W-:Y:S01]  /*2e80*/  FMUL R91, R91, UR4 ;  /* 0x000000045b5b7c20 */ /* 0x000fe20008400000 */
[----:B------:R-:W-:Y:S01]  /*2e90*/  FMUL R86, R86, UR4 ;  /* 0x0000000456567c20 */ /* 0x000fe20008400000 */
[----:B------:R-:W-:-:S02]  /*2ea0*/  FMUL R93, R93, UR4 ;  /* 0x000000045d5d7c20 */ /* 0x000fc40008400000 */
[----:B------:R-:W-:Y:S01]  /*2eb0*/  FFMA R66, R66, UR5, R91 ;  /* 0x0000000542427c23 */ /* 0x000fe2000800005b */
[----:B------:R-:W-:Y:S01]  /*2ec0*/  FMUL R91, R100, UR4 ;  /* 0x00000004645b7c20 */ /* 0x000fe20008400000 */
[----:B------:R-:W-:Y:S01]  /*2ed0*/  FMUL R92, R92, UR4 ;  /* 0x000000045c5c7c20 */ /* 0x000fe20008400000 */
[----:B------:R-:W-:Y:S01]  /*2ee0*/  FMUL R122, R99, UR4 ;  /* 0x00000004637a7c20 */ /* 0x000fe20008400000 */
[----:B------:R-:W-:Y:S01]  /*2ef0*/  FMUL R81, R81, UR4 ;  /* 0x0000000451517c20 */ /* 0x000fe20008400000 */
[----:B------:R-:W-:Y:S01]  /*2f00*/  FMUL R99, R104, UR4 ;  /* 0x0000000468637c20 */ /* 0x000fe20008400000 */
[----:B------:R-:W-:Y:S01]  /*2f10*/  FFMA R56, R56, UR5, R91 ;  /* 0x0000000538387c23 */ /* 0x000fe2000800005b */
[----:B------:R-:W-:Y:S01]  /*2f20*/  FMUL R104, R105, UR4 ;  /* 0x0000000469687c20 */ /* 0x000fe20008400000 */
[----:B------:R-:W-:Y:S01]  /*2f30*/  FMUL R103, R103, UR4 ;  /* 0x0000000467677c20 */ /* 0x000fe20008400000 */
[----:B------:R-:W-:Y:S01]  /*2f40*/  FMUL R98, R98, UR4 ;  /* 0x0000000462627c20 */ /* 0x000fe20008400000 */
[----:B------:R-:W-:Y:S01]  /*2f50*/  FMUL R94, R94, UR4 ;  /* 0x000000045e5e7c20 */ /* 0x000fe20008400000 */
[----:B------:R-:W-:Y:S01]  /*2f60*/  FFMA R64, R64, UR5, R93 ;  /* 0x0000000540407c23 */ /* 0x000fe2000800005d */
[----:B------:R-:W-:Y:S01]  /*2f70*/  FFMA R67, R67, UR5, R92 ;  /* 0x0000000543437c23 */ /* 0x000fe2000800005c */
[----:B------:R-:W-:Y:S01]  /*2f80*/  FMUL R91, R88, UR4 ;  /* 0x00000004585b7c20 */ /* 0x000fe20008400000 */
        /* <DEDUP_REMOVED lines=21> */
[----:B------:R-:W-:Y:S01]  /*30e0*/  FFMA R62, R62, UR5, R103 ;  /* 0x000000053e3e7c23 */ /* 0x000fe20008000067 */
        /* <DEDUP_REMOVED lines=23> */
[----:B--2---:R-:W-:Y:S01]  /*3260*/  FFMA R49, R49, UR5, R86 ;  /* 0x0000000531317c23 */ /* 0x004fe20008000056 */
        /* <DEDUP_REMOVED lines=8> */
[----:B---3--:R-:W-:Y:S01]  /*32f0*/  FFMA R28, R28, UR5, R95 ;  /* 0x000000051c1c7c23 */ /* 0x008fe2000800005f */
[----:B------:R-:W-:Y:S01]  /*3300*/  FFMA R29, R29, UR5, R96 ;  /* 0x000000051d1d7c23 */ /* 0x000fe20008000060 */
[----:B------:R-:W-:Y:S01]  /*3310*/  FFMA R30, R30, UR5, R97 ;  /* 0x000000051e1e7c23 */ /* 0x000fe20008000061 */
[----:B------:R-:W-:Y:S01]  /*3320*/  FFMA R31, R31, UR5, R86 ;  /* 0x000000051f1f7c23 */ /* 0x000fe20008000056 */
[----:B------:R-:W-:Y:S04]  /*3330*/  STG.E.128 desc[UR36][R114.64+0x10], R48 ;  /* 0x0000103072007986 */ /* 0x000fe8000c101d24 */
[----:B------:R-:W-:Y:S01]  /*3340*/  STG.E.128 desc[UR36][R116.64], R28 ;  /* 0x0000001c74007986 */ /* 0x000fe2000c101d24 */
[----:B----4-:R-:W-:Y:S01]  /*3350*/  FFMA R24, R24, UR5, R81 ;  /* 0x0000000518187c23 */ /* 0x010fe20008000051 */
[----:B------:R-:W-:Y:S01]  /*3360*/  FFMA R25, R25, UR5, R2 ;  /* 0x0000000519197c23 */ /* 0x000fe20008000002 */
[----:B------:R-:W-:Y:S01]  /*3370*/  FFMA R26, R26, UR5, R3 ;  /* 0x000000051a1a7c23 */ /* 0x000fe20008000003 */
[----:B------:R-:W-:Y:S01]  /*3380*/  FFMA R27, R27, UR5, R68 ;  /* 0x000000051b1b7c23 */ /* 0x000fe20008000044 */
        /* <DEDUP_REMOVED lines=16> */
[----:B------:R-:W-:Y:S01]  /*3490*/  STG.E.128 desc[UR36][R120.64+0x10], R44 ;  /* 0x0000102c78007986 */ /* 0x000fe2000c101d24 */
[----:B------:R-:W-:Y:S05]  /*34a0*/  EXIT ;  /* 0x000000000000794d */ /* 0x000fea0003800000 */
.L_x_7:
        /* <DEDUP_REMOVED lines=13> */
.L_x_9:


//--------------------- .nv.global.init           --------------------------
	.section	.nv.global.init,"aw",@progbits
.nv.global.init:
	.type		$str,@object
	.size		$str,(.L_0 - $str)
$str:
        /*0000*/ 	.byte	0x62, 0x6c, 0x6f, 0x63, 0x6b, 0x3a, 0x20, 0x28, 0x25, 0x64, 0x2c, 0x25, 0x64, 0x29, 0x2c, 0x20
        /*0010*/ 	.byte	0x74, 0x68, 0x72, 0x65, 0x61, 0x64, 0x3a, 0x20, 0x28, 0x25, 0x64, 0x2c, 0x25, 0x64, 0x29, 0x2c
        /*0020*/ 	.byte	0x20, 0x73, 0x68, 0x69, 0x66, 0x74, 0x41, 0x3a, 0x20, 0x25, 0x64, 0x2c, 0x20, 0x73, 0x68, 0x69
        /*0030*/ 	.byte	0x66, 0x74, 0x42, 0x3a, 0x20, 0x25, 0x64, 0x2c, 0x20, 0x73, 0x68, 0x69, 0x66, 0x74, 0x43, 0x3a
        /*0040*/ 	.byte	0x20, 0x25, 0x64, 0x2c, 0x20, 0x62, 0x61, 0x73, 0x65, 0x49, 0x64, 0x78, 0x3a, 0x20, 0x25, 0x64
        /*0050*/ 	.byte	0x0a, 0x00
.L_0:


//--------------------- .nv.shared._Z9matrixMulId7double4EvPKT_S3_PS1_iiiS1_S1_ --------------------------
	.section	.nv.shared._Z9matrixMulId7double4EvPKT_S3_PS1_iiiS1_S1_,"aw",@nobits
	.sectionflags	@""
	.align	8
.nv.shared._Z9matrixMulId7double4EvPKT_S3_PS1_iiiS1_S1_:
	.zero		17408


//--------------------- .nv.shared.reserved.0     --------------------------
	.section	.nv.shared.reserved.0,"aw",@nobits
	.weak		__nv_reservedSMEM_offset_0_alias
	.size		__nv_reservedSMEM_offset_0_alias, 0, 64
	.other		__nv_reservedSMEM_offset_0_alias,@"STO_CUDA_RESERVED_SHARED STV_DEFAULT"
__nv_reservedSMEM_offset_0_alias:
	.zero		0
	.zero		64


//--------------------- .nv.shared._Z9matrixMulIf6float4EvPKT_S3_PS1_iiiS1_S1_ --------------------------
	.section	.nv.shared._Z9matrixMulIf6float4EvPKT_S3_PS1_iiiS1_S1_,"aw",@nobits
	.sectionflags	@""
	.align	4
.nv.shared._Z9matrixMulIf6float4EvPKT_S3_PS1_iiiS1_S1_:
	.zero		9216


//--------------------- .nv.constant0._Z9matrixMulId7double4EvPKT_S3_PS1_iiiS1_S1_ --------------------------
	.section	.nv.constant0._Z9matrixMulId7double4EvPKT_S3_PS1_iiiS1_S1_,"a",@progbits
	.sectionflags	@""
	.align	4
.nv.constant0._Z9matrixMulId7double4EvPKT_S3_PS1_iiiS1_S1_:
	.zero		952


//--------------------- .nv.constant0._Z9matrixMulIf6float4EvPKT_S3_PS1_iiiS1_S1_ --------------------------
	.section	.nv.constant0._Z9matrixMulIf6float4EvPKT_S3_PS1_iiiS1_S1_,"a",@progbits
	.sectionflags	@""
	.align	4
.nv.constant0._Z9matrixMulIf6float4EvPKT_S3_PS1_iiiS1_S1_:
	.zero		940


//--------------------- SYMBOLS --------------------------

	.type		.nv.reservedSmem.offset0,@object
	.size		.nv.reservedSmem.offset0,0x4
	.type		.nv.reservedSmem.cap,@object
	.size		.nv.reservedSmem.cap,0x4
	.type		vprintf,@function
